def gluon_tcgen05(
    a_ptr,
    b_ptr,
    c_ptr,
    M,
    N,
    K,
    stride_am,
    stride_bk,
    stride_cm,
    BLOCK_M: gl.constexpr,
    BLOCK_N: gl.constexpr,
    BLOCK_K: gl.constexpr,
    DTYPE: gl.constexpr,
    A_LAYOUT: gl.constexpr,
    B_LAYOUT: gl.constexpr,
    C_LAYOUT: gl.constexpr,
    B_SHAPE: gl.constexpr,
    TMEM_LAYOUT: gl.constexpr,
    TMEM_REG: gl.constexpr,
    TRANS_B: gl.constexpr,
    NUM_BUFFERS: gl.constexpr,
):
    a_desc = tma.make_tensor_descriptor(
        a_ptr, [M, K], [stride_am, 1], [BLOCK_M, BLOCK_K], A_LAYOUT
    )
    b_desc = tma.make_tensor_descriptor(
        b_ptr,
        [N, K] if TRANS_B else [K, N],
        [stride_bk, 1],
        B_SHAPE,
        B_LAYOUT,
    )
    c_desc = tma.make_tensor_descriptor(
        c_ptr, [M, N], [stride_cm, 1], [BLOCK_M, BLOCK_N], C_LAYOUT
    )

    a_bufs = gl.allocate_shared_memory(
        DTYPE, [NUM_BUFFERS, BLOCK_M, BLOCK_K], A_LAYOUT
    )
    b_bufs = gl.allocate_shared_memory(DTYPE, [NUM_BUFFERS] + B_SHAPE, B_LAYOUT)

    pid_m = gl.program_id(0)
    pid_n = gl.program_id(1)
    off_m = pid_m * BLOCK_M
    off_n = pid_n * BLOCK_N

    tma_bars = gl.allocate_shared_memory(
        gl.int64, [NUM_BUFFERS, 1], mbarrier.MBarrierLayout()
    )
    mma_bars = gl.allocate_shared_memory(
        gl.int64, [NUM_BUFFERS, 1], mbarrier.MBarrierLayout()
    )
    for i in gl.static_range(NUM_BUFFERS):
        mbarrier.init(tma_bars.index(i), count=1)
        mbarrier.init(mma_bars.index(i), count=1)

    acc_tmem = allocate_tensor_memory(gl.float32, [BLOCK_M, BLOCK_N], TMEM_LAYOUT)
    idx = 0
    phase = 0
    use_acc = False
    for k in range(0, K, BLOCK_K):
        a = a_bufs.index(idx)
        b = b_bufs.index(idx)
        tma_bar = tma_bars.index(idx)
        mma_bar = mma_bars.index(idx)
        mbarrier.expect(
            tma_bar, a_desc.block_type.nbytes + b_desc.block_type.nbytes
        )
        tma.async_copy_global_to_shared(a_desc, [off_m, k], tma_bar, a)
        tma.async_copy_global_to_shared(
            b_desc, [off_n, k] if TRANS_B else [k, off_n], tma_bar, b
        )
        mbarrier.wait(tma_bar, phase=phase)

        if TRANS_B:
            b = b.permute((1, 0))
        tcgen05_mma(a, b, acc_tmem, use_acc=use_acc)
        tcgen05_commit(mma_bar)
        mbarrier.wait(mma_bar, phase=phase)
        use_acc = True

        idx += 1
        if idx == NUM_BUFFERS:
            idx = 0
            phase ^= 1

    for i in gl.static_range(NUM_BUFFERS):
        mbarrier.invalidate(tma_bars.index(i))
        mbarrier.invalidate(mma_bars.index(i))

    acc = acc_tmem.load(TMEM_REG)
    c_smem = gl.allocate_shared_memory(DTYPE, [BLOCK_M, BLOCK_N], C_LAYOUT)
    c_smem.store(acc.to(DTYPE))
    fence_async_shared()
    tma.async_copy_shared_to_global(c_desc, [off_m, off_n], c_smem)
    tma.store_wait(pendings=0)

# config = {"BLOCK_K": 64, "BLOCK_M": 64, "BLOCK_N": 128, "arch": "sm_100", "dtype": "fp16", "num_buffers": 4, "num_warps": 4, "trans_b": 1}
# arch = sm_100


// ===== COMPILED SASS (sm_100a) =====

	.target	sm_100a

	.elftype	@"ET_EXEC"


//--------------------- .note.nv.tkinfo           --------------------------
	.section	.note.nv.tkinfo,"",@"SHT_NOTE"
	.sectionflags	@"SHF_NOTE_NV_TKINFO"
	.tkinfo
        /*0018*/ 	.word	0x00000081
        /*0030*/ 	.string	""
        /*0030*/ 	.string	"ptxas-blackwell"
        /*0030*/ 	.string	"Cuda compilation tools, release 12.9, V12.9.86"
        /*0030*/ 	.string	"Build cuda_12.9.r12.9/compiler.36037853_0"
        /*0030*/ 	.string	"-v  -suppress-debug-info  -lineinfo  -arch sm_100a "



//--------------------- .note.nv.cuver            --------------------------
	.section	.note.nv.cuver,"",@"SHT_NOTE"
	.sectionflags	@"SHF_NOTE_NV_CUVER"
        /*0018*/ 	.short	0x0001
        /*001a*/ 	.short	0x0064
        /*001c*/ 	.short	0x0001
        /*001e*/ 	.short	0x0000
        /*0020*/ 	.short	0x0001
        /*0022*/ 	.short	0x0000


//--------------------- .nv.info                  --------------------------
	.section	.nv.info,"",@"SHT_CUDA_INFO"
	.align	4


	//----- nvinfo : EIATTR_REGCOUNT
	.align		4
        /*0000*/ 	.byte	0x04, 0x2f
        /*0002*/ 	.short	(.L_4 - .L_3)
	.align		4
.L_3:
        /*0004*/ 	.word	index@(gluon_tcgen05)
        /*0008*/ 	.word	0x00000047


	//----- nvinfo : EIATTR_FRAME_SIZE
	.align		4
.L_4:
        /*000c*/ 	.byte	0x04, 0x11
        /*000e*/ 	.short	(.L_6 - .L_5)
	.align		4
.L_5:
        /*0010*/ 	.word	index@($__internal_2_$__cuda_sm10x_tcgen05_guardrail_trap_unallocated_columns_being_dealloced)
        /*0014*/ 	.word	0x00000000


	//----- nvinfo : EIATTR_FRAME_SIZE
	.align		4
.L_6:
        /*0018*/ 	.byte	0x04, 0x11
        /*001a*/ 	.short	(.L_8 - .L_7)
	.align		4
.L_7:
        /*001c*/ 	.word	index@($__internal_1_$__cuda_sm10x_tcgen05_guardrail_trap_phase_invalid_during_alloc)
        /*0020*/ 	.word	0x00000000


	//----- nvinfo : EIATTR_FRAME_SIZE
	.align		4
.L_8:
        /*0024*/ 	.byte	0x04, 0x11
        /*0026*/ 	.short	(.L_10 - .L_9)
	.align		4
.L_9:
        /*0028*/ 	.word	index@($__internal_0_$__cuda_sm10x_tcgen05_guardrail_trap_col_being_dealloced_not_returned_by_alloc)
        /*002c*/ 	.word	0x00000000


	//----- nvinfo : EIATTR_FRAME_SIZE
	.align		4
.L_10:
        /*0030*/ 	.byte	0x04, 0x11
        /*0032*/ 	.short	(.L_12 - .L_11)
	.align		4
.L_11:
        /*0034*/ 	.word	index@(gluon_tcgen05)
        /*0038*/ 	.word	0x00000000


	//----- nvinfo : EIATTR_MIN_STACK_SIZE
	.align		4
.L_12:
        /*003c*/ 	.byte	0x04, 0x12
        /*003e*/ 	.short	(.L_14 - .L_13)
	.align		4
.L_13:
        /*0040*/ 	.word	index@(gluon_tcgen05)
        /*0044*/ 	.word	0x00000000
.L_14:


//--------------------- .nv.info.gluon_tcgen05    --------------------------
	.section	.nv.info.gluon_tcgen05,"",@"SHT_CUDA_INFO"
	.sectionflags	@""
	.align	4


	//----- nvinfo : EIATTR_CUDA_API_VERSION
	.align		4
        /*0000*/ 	.byte	0x04, 0x37
        /*0002*/ 	.short	(.L_16 - .L_15)
.L_15:
        /*0004*/ 	.word	0x00000081


	//----- nvinfo : EIATTR_KPARAM_INFO
	.align		4
.L_16:
        /*0008*/ 	.byte	0x04, 0x17
        /*000a*/ 	.short	(.L_18 - .L_17)
.L_17:
        /*000c*/ 	.word	0x00000000
        /*0010*/ 	.short	0x000a
        /*0012*/ 	.short	0x0048
        /*0014*/ 	.byte	0x00, 0xf4, 0x21, 0x00


	//----- nvinfo : EIATTR_KPARAM_INFO
	.align		4
.L_18:
        /*0018*/ 	.byte	0x04, 0x17
        /*001a*/ 	.short	(.L_20 - .L_19)
.L_19:
        /*001c*/ 	.word	0x00000000
        /*0020*/ 	.short	0x0009
        /*0022*/ 	.short	0x0040
        /*0024*/ 	.byte	0x00, 0xf4, 0x21, 0x00


	//----- nvinfo : EIATTR_KPARAM_INFO
	.align		4
.L_20:
        /*0028*/ 	.byte	0x04, 0x17
        /*002a*/ 	.short	(.L_22 - .L_21)
.L_21:
        /*002c*/ 	.word	0x00000000
        /*0030*/ 	.short	0x0008
        /*0032*/ 	.short	0x0038
        /*0034*/ 	.byte	0x00, 0xf0, 0x21, 0x00


	//----- nvinfo : EIATTR_KPARAM_INFO
	.align		4
.L_22:
        /*0038*/ 	.byte	0x04, 0x17
        /*003a*/ 	.short	(.L_24 - .L_23)
.L_23:
        /*003c*/ 	.word	0x00000000
        /*0040*/ 	.short	0x0007
        /*0042*/ 	.short	0x0030
        /*0044*/ 	.byte	0x00, 0xf0, 0x21, 0x00


	//----- nvinfo : EIATTR_KPARAM_INFO
	.align		4
.L_24:
        /*0048*/ 	.byte	0x04, 0x17
        /*004a*/ 	.short	(.L_26 - .L_25)
.L_25:
        /*004c*/ 	.word	0x00000000
        /*0050*/ 	.short	0x0006
        /*0052*/ 	.short	0x0028
        /*0054*/ 	.byte	0x00, 0xf0, 0x21, 0x00


	//----- nvinfo : EIATTR_KPARAM_INFO
	.align		4
.L_26:
        /*0058*/ 	.byte	0x04, 0x17
        /*005a*/ 	.short	(.L_28 - .L_27)
.L_27:
        /*005c*/ 	.word	0x00000000
        /*0060*/ 	.short	0x0005
        /*0062*/ 	.short	0x0020
        /*0064*/ 	.byte	0x00, 0xf0, 0x11, 0x00


	//----- nvinfo : EIATTR_KPARAM_INFO
	.align		4
.L_28:
        /*0068*/ 	.byte	0x04, 0x17
        /*006a*/ 	.short	(.L_30 - .L_29)
.L_29:
        /*006c*/ 	.word	0x00000000
        /*0070*/ 	.short	0x0004
        /*0072*/ 	.short	0x001c
        /*0074*/ 	.byte	0x00, 0xf0, 0x11, 0x00


	//----- nvinfo : EIATTR_KPARAM_INFO
	.align		4
.L_30:
        /*0078*/ 	.byte	0x04, 0x17
        /*007a*/ 	.short	(.L_32 - .L_31)
.L_31:
        /*007c*/ 	.word	0x00000000
        /*0080*/ 	.short	0x0003
        /*0082*/ 	.short	0x0018
        /*0084*/ 	.byte	0x00, 0xf0, 0x11, 0x00


	//----- nvinfo : EIATTR_KPARAM_INFO
	.align		4
.L_32:
        /*0088*/ 	.byte	0x04, 0x17
        /*008a*/ 	.short	(.L_34 - .L_33)
.L_33:
        /*008c*/ 	.word	0x00000000
        /*0090*/ 	.short	0x0002
        /*0092*/ 	.short	0x0010
        /*0094*/ 	.byte	0x00, 0xf4, 0x21, 0x00


	//----- nvinfo : EIATTR_KPARAM_INFO
	.align		4
.L_34:
        /*0098*/ 	.byte	0x04, 0x17
        /*009a*/ 	.short	(.L_36 - .L_35)
.L_35:
        /*009c*/ 	.word	0x00000000
        /*00a0*/ 	.short	0x0001
        /*00a2*/ 	.short	0x0008
        /*00a4*/ 	.byte	0x00, 0xf4, 0x21, 0x00


	//----- nvinfo : EIATTR_KPARAM_INFO
	.align		4
.L_36:
        /*00a8*/ 	.byte	0x04, 0x17
        /*00aa*/ 	.short	(.L_38 - .L_37)
.L_37:
        /*00ac*/ 	.word	0x00000000
        /*00b0*/ 	.short	0x0000
        /*00b2*/ 	.short	0x0000
        /*00b4*/ 	.byte	0x00, 0xf4, 0x21, 0x00


	//----- nvinfo : EIATTR_AT_ENTRY_FRAGMENTS
	.align		4
.L_38:
        /*00b8*/ 	.byte	0x04, 0x4f
        /*00ba*/ 	.short	(.L_40 - .L_39)


	//   ....[0]....
.L_39:
        /*00bc*/ 	.word	0x00000004


	//----- nvinfo : EIATTR_RESERVED_SMEM_USED
	.align		4
.L_40:
        /*00c0*/ 	.byte	0x01, 0x41
	.zero		2


	//----- nvinfo : EIATTR_SPARSE_MMA_MASK
	.align		4
        /*00c4*/ 	.byte	0x03, 0x50
        /*00c6*/ 	.short	0x0000


	//----- nvinfo : EIATTR_TCGEN05_1CTA_USED
	.align		4
        /*00c8*/ 	.byte	0x01, 0x51
	.zero		2


	//----- nvinfo : EIATTR_MAXREG_COUNT
	.align		4
        /*00cc*/ 	.byte	0x03, 0x1b
        /*00ce*/ 	.short	0x00ff


	//----- nvinfo : EIATTR_NUM_BARRIERS
	.align		4
        /*00d0*/ 	.byte	0x02, 0x4c
        /*00d2*/ 	.byte	0x01
	.zero		1


	//----- nvinfo : EIATTR_INT_WARP_WIDE_INSTR_OFFSETS
	.align		4
        /*00d4*/ 	.byte	0x04, 0x31
        /*00d6*/ 	.short	(.L_42 - .L_41)


	//   ....[0]....
.L_41:
        /*00d8*/ 	.word	0x00001750


	//   ....[1]....
        /*00dc*/ 	.word	0x00001770


	//   ....[2]....
        /*00e0*/ 	.word	0x000017f0


	//   ....[3]....
        /*00e4*/ 	.word	0x00001bb0


	//   ....[4]....
        /*00e8*/ 	.word	0x00001bc0


	//   ....[5]....
        /*00ec*/ 	.word	0x00001c20


	//   ....[6]....
        /*00f0*/ 	.word	0x00001c30


	//   ....[7]....
        /*00f4*/ 	.word	0x00001f00


	//   ....[8]....
        /*00f8*/ 	.word	0x00001f10


	//   ....[9]....
        /*00fc*/ 	.word	0x00002090


	//   ....[10]....
        /*0100*/ 	.word	0x000020c0


	//   ....[11]....
        /*0104*/ 	.word	0x000020f0


	//   ....[12]....
        /*0108*/ 	.word	0x00002110


	//   ....[13]....
        /*010c*/ 	.word	0x00002410


	//   ....[14]....
        /*0110*/ 	.word	0x00002420


	//   ....[15]....
        /*0114*/ 	.word	0x000027f0


	//   ....[16]....
        /*0118*/ 	.word	0x00002800


	//   ....[17]....
        /*011c*/ 	.word	0x00002cf0


	//   ....[18]....
        /*0120*/ 	.word	0x00002d40


	//----- nvinfo : EIATTR_COOP_GROUP_MASK_REGIDS
	.align		4
.L_42:
        /*0124*/ 	.byte	0x04, 0x29
        /*0126*/ 	.short	(.L_44 - .L_43)


	//   ....[0]....
.L_43:
        /*0128*/ 	.word	0xffffffff


	//   ....[1]....
        /*012c*/ 	.word	0xffffffff


	//   ....[2]....
        /*0130*/ 	.word	0xffffffff


	//   ....[3]....
        /*0134*/ 	.word	0xffffffff


	//   ....[4]....
        /*0138*/ 	.word	0xffffffff


	//   ....[5]....
        /*013c*/ 	.word	0xffffffff


	//   ....[6]....
        /*0140*/ 	.word	0xffffffff


	//   ....[7]....
        /*0144*/ 	.word	0xffffffff


	//   ....[8]....
        /*0148*/ 	.word	0xffffffff


	//   ....[9]....
        /*014c*/ 	.word	0xffffffff


	//----- nvinfo : EIATTR_COOP_GROUP_INSTR_OFFSETS
	.align		4
.L_44:
        /*0150*/ 	.byte	0x04, 0x28
        /*0152*/ 	.short	(.L_46 - .L_45)


	//   ....[0]....
.L_45:
        /*0154*/ 	.word	0x00000050


	//   ....[1]....
        /*0158*/ 	.word	0x00000310


	//   ....[2]....
        /*015c*/ 	.word	0x00000500


	//   ....[3]....
        /*0160*/ 	.word	0x000009a0


	//   ....[4]....
        /*0164*/ 	.word	0x00000ae0


	//   ....[5]....
        /*0168*/ 	.word	0x00000fe0


	//   ....[6]....
        /*016c*/ 	.word	0x00001120


	//   ....[7]....
        /*0170*/ 	.word	0x00001610


	//   ....[8]....
        /*0174*/ 	.word	0x00002b80


	//   ....[9]....
        /*0178*/ 	.word	0x00002df0


	//----- nvinfo : EIATTR_VRC_CTA_INIT_COUNT
	.align		4
.L_46:
        /*017c*/ 	.byte	0x02, 0x4a
        /*017e*/ 	.byte	0x80
	.zero		1


	//----- nvinfo : EIATTR_MBARRIER_INSTR_OFFSETS
	.align		4
        /*0180*/ 	.byte	0x04, 0x39
        /*0182*/ 	.short	(.L_48 - .L_47)


	//   ....[0]....
.L_47:
        /*0184*/ 	.word	0x00001810
        /*0188*/ 	.word	0x000000ff
        /*018c*/ 	.word	0x00018000
        /*0190*/ 	.short	0x0100
        /*0192*/ 	.byte	0x08
	.zero		1


	//   ....[1]....
        /*0194*/ 	.word	0x00001820
        /*0198*/ 	.word	0x000000ff
        /*019c*/ 	.word	0x00018020
        /*01a0*/ 	.short	0x0100
        /*01a2*/ 	.byte	0x08
	.zero		1


	//   ....[2]....
        /*01a4*/ 	.word	0x000018d0
        /*01a8*/ 	.word	0x000000ff
        /*01ac*/ 	.word	0x00018008
        /*01b0*/ 	.short	0x0100
        /*01b2*/ 	.byte	0x08
	.zero		1


	//   ....[3]....
        /*01b4*/ 	.word	0x000018e0
        /*01b8*/ 	.word	0x000000ff
        /*01bc*/ 	.word	0x00018028
        /*01c0*/ 	.short	0x0100
        /*01c2*/ 	.byte	0x08
	.zero		1


	//   ....[4]....
        /*01c4*/ 	.word	0x000019c0
        /*01c8*/ 	.word	0x000000ff
        /*01cc*/ 	.word	0x00018010
        /*01d0*/ 	.short	0x0100
        /*01d2*/ 	.byte	0x08
	.zero		1


	//   ....[5]....
        /*01d4*/ 	.word	0x000019d0
        /*01d8*/ 	.word	0x000000ff
        /*01dc*/ 	.word	0x00018030
        /*01e0*/ 	.short	0x0100
        /*01e2*/ 	.byte	0x08
	.zero		1


	//   ....[6]....
        /*01e4*/ 	.word	0x00001ae0
        /*01e8*/ 	.word	0x000000ff
        /*01ec*/ 	.word	0x00018018
        /*01f0*/ 	.short	0x0100
        /*01f2*/ 	.byte	0x08
	.zero		1


	//   ....[7]....
        /*01f4*/ 	.word	0x00001af0
        /*01f8*/ 	.word	0x000000ff
        /*01fc*/ 	.word	0x00018038
        /*0200*/ 	.short	0x0100
        /*0202*/ 	.byte	0x08
	.zero		1


	//   ....[8]....
        /*0204*/ 	.word	0x00001cc0
        /*0208*/ 	.word	0x000000ff
        /*020c*/ 	.word	0x00018000
        /*0210*/ 	.short	0x010a
        /*0212*/ 	.byte	0x08
	.zero		1


	//   ....[9]....
        /*0214*/ 	.word	0x00001f60
        /*0218*/ 	.word	0x000000ff
        /*021c*/ 	.word	0x00018020
        /*0220*/ 	.short	0x010a
        /*0222*/ 	.byte	0x08
	.zero		1


	//   ....[10]....
        /*0224*/ 	.word	0x00002190
        /*0228*/ 	.word	0x000000ff
        /*022c*/ 	.word	0x00018000
        /*0230*/ 	.short	0x010a
        /*0232*/ 	.byte	0x1c
	.zero		1


	//   ....[11]....
        /*0234*/ 	.word	0x00002460
        /*0238*/ 	.word	0x000000ff
        /*023c*/ 	.word	0x00018020
        /*0240*/ 	.short	0x010a
        /*0242*/ 	.byte	0x1c
	.zero		1


	//   ....[12]....
        /*0244*/ 	.word	0x00002530
        /*0248*/ 	.word	0x000000ff
        /*024c*/ 	.word	0x00018000
        /*0250*/ 	.short	0x0108
        /*0252*/ 	.byte	0x08
	.zero		1


	//   ....[13]....
        /*0254*/ 	.word	0x00002540
        /*0258*/ 	.word	0x000000ff
        /*025c*/ 	.word	0x00018020
        /*0260*/ 	.short	0x0108
        /*0262*/ 	.byte	0x08
	.zero		1


	//   ....[14]....
        /*0264*/ 	.word	0x00002590
        /*0268*/ 	.word	0x000000ff
        /*026c*/ 	.word	0x00018008
        /*0270*/ 	.short	0x0108
        /*0272*/ 	.byte	0x08
	.zero		1


	//   ....[15]....
        /*0274*/ 	.word	0x000025a0
        /*0278*/ 	.word	0x000000ff
        /*027c*/ 	.word	0x00018028
        /*0280*/ 	.short	0x0108
        /*0282*/ 	.byte	0x08
	.zero		1


	//   ....[16]....
        /*0284*/ 	.word	0x000025f0
        /*0288*/ 	.word	0x000000ff
        /*028c*/ 	.word	0x00018010
        /*0290*/ 	.short	0x0108
        /*0292*/ 	.byte	0x08
	.zero		1


	//   ....[17]....
        /*0294*/ 	.word	0x00002600
        /*0298*/ 	.word	0x000000ff
        /*029c*/ 	.word	0x00018030
        /*02a0*/ 	.short	0x0108
        /*02a2*/ 	.byte	0x08
	.zero		1


	//   ....[18]....
        /*02a4*/ 	.word	0x00002650
        /*02a8*/ 	.word	0x000000ff
        /*02ac*/ 	.word	0x00018018
        /*02b0*/ 	.short	0x0108
        /*02b2*/ 	.byte	0x08
	.zero		1


	//   ....[19]....
        /*02b4*/ 	.word	0x00002660
        /*02b8*/ 	.word	0x000000ff
        /*02bc*/ 	.word	0x00018038
        /*02c0*/ 	.short	0x0108
        /*02c2*/ 	.byte	0x08
	.zero		1


	//   ....[20]....
        /*02c4*/ 	.word	0x00002e10
        /*02c8*/ 	.word	0x000000ff
        /*02cc*/ 	.word	0x00018000
        /*02d0*/ 	.short	0x010a
        /*02d2*/ 	.byte	0x08
	.zero		1


	//   ....[21]....
        /*02d4*/ 	.word	0x00002e40
        /*02d8*/ 	.word	0x000000ff
        /*02dc*/ 	.word	0x00018020
        /*02e0*/ 	.short	0x010a
        /*02e2*/ 	.byte	0x08
	.zero		1


	//   ....[22]....
        /*02e4*/ 	.word	0x00002e70
        /*02e8*/ 	.word	0x000000ff
        /*02ec*/ 	.word	0x00018000
        /*02f0*/ 	.short	0x010a
        /*02f2*/ 	.byte	0x1c
	.zero		1


	//   ....[23]....
        /*02f4*/ 	.word	0x00002ea0
        /*02f8*/ 	.word	0x000000ff
        /*02fc*/ 	.word	0x00018020
        /*0300*/ 	.short	0x010a
        /*0302*/ 	.byte	0x1c
	.zero		1


	//----- nvinfo : EIATTR_NUM_MBARRIERS
	.align		4
.L_48:
        /*0304*/ 	.byte	0x03, 0x38
        /*0306*/ 	.short	0x0008


	//----- nvinfo : EIATTR_EXIT_INSTR_OFFSETS
	.align		4
        /*0308*/ 	.byte	0x04, 0x1c
        /*030a*/ 	.short	(.L_50 - .L_49)


	//   ....[0]....
.L_49:
        /*030c*/ 	.word	0x00002e00


	//----- nvinfo : EIATTR_REQNTID
	.align		4
.L_50:
        /*0310*/ 	.byte	0x04, 0x10
        /*0312*/ 	.short	(.L_52 - .L_51)
.L_51:
        /*0314*/ 	.word	0x00000080
        /*0318*/ 	.word	0x00000001
        /*031c*/ 	.word	0x00000001


	//----- nvinfo : EIATTR_CRS_STACK_SIZE
	.align		4
.L_52:
        /*0320*/ 	.byte	0x04, 0x1e
        /*0322*/ 	.short	(.L_54 - .L_53)
.L_53:
        /*0324*/ 	.word	0x00000000


	//----- nvinfo : EIATTR_CBANK_PARAM_SIZE
	.align		4
.L_54:
        /*0328*/ 	.byte	0x03, 0x19
        /*032a*/ 	.short	0x0050


	//----- nvinfo : EIATTR_PARAM_CBANK
	.align		4
        /*032c*/ 	.byte	0x04, 0x0a
        /*032e*/ 	.short	(.L_56 - .L_55)
	.align		4
.L_55:
        /*0330*/ 	.word	index@(.nv.constant0.gluon_tcgen05)
        /*0334*/ 	.short	0x0380
        /*0336*/ 	.short	0x0050


	//----- nvinfo : EIATTR_SW_WAR
	.align		4
.L_56:
        /*0338*/ 	.byte	0x04, 0x36
        /*033a*/ 	.short	(.L_58 - .L_57)
.L_57:
        /*033c*/ 	.word	0x00000008
.L_58:


//--------------------- .nv.compat                --------------------------
	.section	.nv.compat,"",@"SHT_CUDA_COMPAT_INFO"
	.align	4
        /*0000*/ 	.byte	0x02, 0x02, 0x02, 0x00, 0x02, 0x05, 0x05, 0x00, 0x02, 0x03, 0x03, 0x00, 0x02, 0x06, 0x01, 0x00


//--------------------- .nv.callgraph             --------------------------
	.section	.nv.callgraph,"",@"SHT_CUDA_CALLGRAPH"
	.align	4
	.sectionentsize	8
	.align		4
        /*0000*/ 	.word	0x00000000
	.align		4
        /*0004*/ 	.word	0xffffffff
	.align		4
        /*0008*/ 	.word	0x00000000
	.align		4
        /*000c*/ 	.word	0xfffffffe
	.align		4
        /*0010*/ 	.word	0x00000000
	.align		4
        /*0014*/ 	.word	0xfffffffd
	.align		4
        /*0018*/ 	.word	0x00000000
	.align		4
        /*001c*/ 	.word	0xfffffffc


//--------------------- .text.gluon_tcgen05       --------------------------
	.section	.text.gluon_tcgen05,"ax",@progbits
	.align	128
        .global         gluon_tcgen05
        .type           gluon_tcgen05,@function
        .size           gluon_tcgen05,(.L_x_85 - gluon_tcgen05)
        .other          gluon_tcgen05,@"STO_CUDA_ENTRY STV_DEFAULT"
gluon_tcgen05:
.text.gluon_tcgen05:
[----:B------:R-:W1:Y:S01]  /*0000*/  LDC R1, c[0x0][0x37c] ;  /* 0x0000df00ff017b82 */ /* 0x000e620000000800 */
[----:B------:R-:W2:Y:S02]  /*0010*/  S2R R0, SR_TID.X ;  /* 0x0000000000007919 */ /* 0x000ea40000002100 */
[----:B--2---:R-:W-:-:S13]  /*0020*/  ISETP.GE.U32.AND P2, PT, R0, 0x20, PT ;  /* 0x000000200000780c */ /* 0x004fda0003f46070 */
[----:B------:R-:W-:Y:S05]  /*0030*/  @P2 BRA `(.L_x_0) ;  /* 0x0000000000b82947 */ /* 0x000fea0003800000 */
[----:B------:R-:W2:Y:S01]  /*0040*/  S2UR UR6, SR_CgaCtaId ;  /* 0x00000000000679c3 */ /* 0x000ea20000008800 */
[----:B------:R-:W-:Y:S01]  /*0050*/  NOP ;  /* 0x0000000000007918 */ /* 0x000fe20000000000 */
[----:B------:R-:W-:Y:S02]  /*0060*/  UMOV UR4, 0x40 ;  /* 0x0000004000047882 */ /* 0x000fe40000000000 */
[----:B--2---:R-:W-:-:S09]  /*0070*/  ULEA UR4, UR6, UR4, 0x18 ;  /* 0x0000000406047291 */ /* 0x004fd2000f8ec0ff */
[----:B------:R-:W2:Y:S01]  /*0080*/  LDS.U8 R2, [UR4] ;  /* 0x00000004ff027984 */ /* 0x000ea20008000000 */
[----:B------:R-:W-:Y:S02]  /*0090*/  UMOV UR4, 0x400 ;  /* 0x0000040000047882 */ /* 0x000fe40000000000 */
[----:B------:R-:W-:Y:S01]  /*00a0*/  ULEA UR4, UR6, UR4, 0x18 ;  /* 0x0000000406047291 */ /* 0x000fe2000f8ec0ff */
[----:B--2---:R-:W-:-:S13]  /*00b0*/  ISETP.NE.AND P0, PT, R2, RZ, PT ;  /* 0x000000ff0200720c */ /* 0x004fda0003f05270 */
[----:B------:R-:W-:Y:S05]  /*00c0*/  @P0 BRA `(.L_x_1) ;  /* 0x00000000007c0947 */ /* 0x000fea0003800000 */
[----:B------:R-:W-:-:S13]  /*00d0*/  ELECT P0, URZ, PT ;  /* 0x0000000000ff782f */ /* 0x000fda0003800000 */
[----:B------:R-:W-:Y:S05]  /*00e0*/  @!P0 BRA `(.L_x_2) ;  /* 0x0000000000848947 */ /* 0x000fea0003800000 */
[----:B------:R-:W-:Y:S01]  /*00f0*/  UMOV UR5, 0x4 ;  /* 0x0000000400057882 */ /* 0x000fe20000000000 */
[----:B------:R-:W-:Y:S02]  /*0100*/  IMAD.MOV.U32 R5, RZ, RZ, 0x1 ;  /* 0x00000001ff057424 */ /* 0x000fe400078e00ff */
[----:B------:R-:W-:Y:S02]  /*0110*/  IMAD.MOV.U32 R3, RZ, RZ, 0xf ;  /* 0x0000000fff037424 */ /* 0x000fe400078e00ff */
[----:B------:R-:W-:Y:S04]  /*0120*/  DEPBAR.LE SB2, 0x36 ;  /* 0x0000ad800000791a */ /* 0x000fe80000000000 */
[----:B------:R-:W2:Y:S02]  /*0130*/  UTCATOMSWS.FIND_AND_SET.ALIGN UP0, UR5, UR5 ;  /* 0x00000005000575e3 */ /* 0x000ea40008000800 */
[----:B--2---:R-:W-:-:S04]  /*0140*/  PLOP3.LUT P0, PT, PT, PT, UP0, 0x80, 0x8 ;  /* 0x000000000008781c */ /* 0x004fc80003f0f008 */
[----:B------:R-:W-:-:S04]  /*0150*/  SEL R2, RZ, 0xffffffff, !P0 ;  /* 0xffffffffff027807 */ /* 0x000fc80004000000 */
[----:B------:R-:W-:Y:S01]  /*0160*/  ISETP.NE.AND P0, PT, R2, RZ, PT ;  /* 0x000000ff0200720c */ /* 0x000fe20003f05270 */
[----:B------:R-:W-:-:S12]  /*0170*/  IMAD.U32 R2, RZ, RZ, UR5 ;  /* 0x00000005ff027e24 */ /* 0x000fd8000f8e00ff */
[----:B------:R-:W-:Y:S05]  /*0180*/  @P0 BRA `(.L_x_3) ;  /* 0x0000000000240947 */ /* 0x000fea0003800000 */
.L_x_4:
[----:B------:R-:W-:Y:S05]  /*0190*/  NANOSLEEP 0x64 ;  /* 0x000000640000795d */ /* 0x000fea0003800000 */
[----:B------:R-:W-:-:S05]  /*01a0*/  UMOV UR5, 0x4 ;  /* 0x0000000400057882 */ /* 0x000fca0000000000 */
[----:B------:R-:W-:Y:S04]  /*01b0*/  DEPBAR.LE SB2, 0x36 ;  /* 0x0000ad800000791a */ /* 0x000fe80000000000 */
[----:B------:R-:W2:Y:S02]  /*01c0*/  UTCATOMSWS.FIND_AND_SET.ALIGN UP0, UR5, UR5 ;  /* 0x00000005000575e3 */ /* 0x000ea40008000800 */
[----:B--2---:R-:W-:-:S04]  /*01d0*/  PLOP3.LUT P0, PT, PT, PT, UP0, 0x80, 0x8 ;  /* 0x000000000008781c */ /* 0x004fc80003f0f008 */
[----:B------:R-:W-:-:S04]  /*01e0*/  SEL R2, RZ, 0xffffffff, !P0 ;  /* 0xffffffffff027807 */ /* 0x000fc80004000000 */
[----:B------:R-:W-:Y:S01]  /*01f0*/  ISETP.NE.AND P0, PT, R2, RZ, PT ;  /* 0x000000ff0200720c */ /* 0x000fe20003f05270 */
[----:B------:R-:W-:-:S12]  /*0200*/  IMAD.U32 R2, RZ, RZ, UR5 ;  /* 0x00000005ff027e24 */ /* 0x000fd8000f8e00ff */
[----:B------:R-:W-:Y:S05]  /*0210*/  @!P0 BRA `(.L_x_4) ;  /* 0xfffffffc00dc8947 */ /* 0x000fea000383ffff */
.L_x_3:
[C---:B------:R-:W-:Y:S01]  /*0220*/  VIADD R4, R2.reuse, 0x10 ;  /* 0x0000001002047836 */ /* 0x040fe20000000000 */
[----:B------:R-:W-:Y:S01]  /*0230*/  UMOV UR5, 0x50 ;  /* 0x0000005000057882 */ /* 0x000fe20000000000 */
[----:B------:R-:W-:Y:S01]  /*0240*/  SHF.L.U32 R3, R3, R2, RZ ;  /* 0x0000000203037219 */ /* 0x000fe200000006ff */
[----:B------:R-:W-:Y:S01]  /*0250*/  ULEA UR5, UR6, UR5, 0x18 ;  /* 0x0000000506057291 */ /* 0x000fe2000f8ec0ff */
[----:B------:R-:W-:Y:S01]  /*0260*/  IMAD.SHL.U32 R2, R2, 0x20, RZ ;  /* 0x0000002002027824 */ /* 0x000fe200078e00ff */
[----:B------:R-:W-:-:S04]  /*0270*/  SHF.L.U32 R4, R5, R4, RZ ;  /* 0x0000000405047219 */ /* 0x000fc800000006ff */
[----:B------:R-:W-:-:S05]  /*0280*/  LOP3.LUT R3, R4, R3, RZ, 0xfc, !PT ;  /* 0x0000000304037212 */ /* 0x000fca00078efcff */
[----:B------:R2:W-:Y:S04]  /*0290*/  ATOMS.OR RZ, [UR5], R3 ;  /* 0x00000003ffff798c */ /* 0x0005e8000b000005 */
[----:B------:R2:W-:Y:S01]  /*02a0*/  STS [UR4], R2 ;  /* 0x00000002ff007988 */ /* 0x0005e20008000804 */
[----:B------:R-:W-:Y:S05]  /*02b0*/  BRA `(.L_x_2) ;  /* 0x0000000000107947 */ /* 0x000fea0003800000 */
.L_x_1:
[----:B------:R-:W-:Y:S01]  /*02c0*/  IMAD.MOV.U32 R3, RZ, RZ, -0x1 ;  /* 0xffffffffff037424 */ /* 0x000fe200078e00ff */
[----:B------:R-:W-:-:S04]  /*02d0*/  MOV R2, 0x300 ;  /* 0x0000030000027802 */ /* 0x000fc80000000f00 */
[----:B------:R2:W-:Y:S03]  /*02e0*/  STS [UR4], R3 ;  /* 0x00000003ff007988 */ /* 0x0005e60008000804 */
[----:B-12---:R-:W-:Y:S05]  /*02f0*/  CALL.REL.NOINC `($__internal_1_$__cuda_sm10x_tcgen05_guardrail_trap_phase_invalid_during_alloc) ;  /* 0x0000002c00007944 */ /* 0x006fea0003c00000 */
.L_x_2:
[----:B------:R-:W-:Y:S05]  /*0300*/  WARPSYNC.ALL ;  /* 0x0000000000007948 */ /* 0x000fea0003800000 */
[----:B------:R-:W-:Y:S01]  /*0310*/  NOP ;  /* 0x0000000000007918 */ /* 0x000fe20000000000 */
.L_x_0:
[----:B------:R-:W3:Y:S08]  /*0320*/  S2UR UR4, SR_CgaCtaId ;  /* 0x00000000000479c3 */ /* 0x000ef00000008800 */
[----:B------:R-:W-:Y:S01]  /*0330*/  BAR.SYNC.DEFER_BLOCKING 0x0 ;  /* 0x0000000000007b1d */ /* 0x000fe20000010000 */
[----:B------:R-:W-:-:S05]  /*0340*/  LOP3.LUT R68, R0, 0x7f, RZ, 0xc0, !PT ;  /* 0x0000007f00447812 */ /* 0x000fca00078ec0ff */
[----:B------:R-:W-:Y:S02]  /*0350*/  UMOV UR8, 0x400 ;  /* 0x0000040000087882 */ /* 0x000fe40000000000 */
[----:B--2---:R-:W2:Y:S08]  /*0360*/  LDC R3, c[0x0][0x398] ;  /* 0x0000e600ff037b82 */ /* 0x004eb00000000800 */
[----:B------:R-:W4:Y:S01]  /*0370*/  LDC R10, c[0x0][0x3a0] ;  /* 0x0000e800ff0a7b82 */ /* 0x000f220000000800 */
[----:B---3--:R-:W-:-:S07]  /*0380*/  ULEA UR8, UR4, UR8, 0x18 ;  /* 0x0000000804087291 */ /* 0x008fce000f8ec0ff */
[----:B------:R-:W3:Y:S02]  /*0390*/  S2UR UR15, SR_CTAID.Y ;  /* 0x00000000000f79c3 */ /* 0x000ee40000002600 */
[----:B------:R-:W5:Y:S06]  /*03a0*/  LDS R4, [UR8] ;  /* 0x00000008ff047984 */ /* 0x000f6c0008000800 */
[----:B------:R-:W-:Y:S06]  /*03b0*/  BAR.SYNC.DEFER_BLOCKING 0x0 ;  /* 0x0000000000007b1d */ /* 0x000fec0000010000 */
[----:B------:R-:W-:Y:S05]  /*03c0*/  @P2 BRA `(.L_x_5) ;  /* 0x0000000000182947 */ /* 0x000fea0003800000 */
[----:B------:R-:W-:Y:S01]  /*03d0*/  ELECT P0, URZ, PT ;  /* 0x0000000000ff782f */ /* 0x000fe20003800000 */
[----:B------:R-:W-:Y:S01]  /*03e0*/  IMAD.MOV.U32 R2, RZ, RZ, 0x1 ;  /* 0x00000001ff027424 */ /* 0x000fe200078e00ff */
[----:B------:R-:W-:Y:S01]  /*03f0*/  UMOV UR5, 0x40 ;  /* 0x0000004000057882 */ /* 0x000fe20000000000 */
[----:B------:R-:W-:Y:S01]  /*0400*/  UVIRTCOUNT.DEALLOC.SMPOOL 0x80 ;  /* 0x000000800000784c */ /* 0x000fe20000000000 */
[----:B------:R-:W-:-:S09]  /*0410*/  ULEA UR5, UR4, UR5, 0x18 ;  /* 0x0000000504057291 */ /* 0x000fd2000f8ec0ff */
[----:B------:R5:W-:Y:S03]  /*0420*/  @P0 STS.U8 [UR5], R2 ;  /* 0x00000002ff000988 */ /* 0x000be60008000005 */
.L_x_5:
[----:B------:R-:W5:Y:S01]  /*0430*/  S2UR UR4, SR_CTAID.Z ;  /* 0x00000000000479c3 */ /* 0x000f620000002700 */
[----:B------:R-:W4:Y:S01]  /*0440*/  LDCU UR5, c[0x0][0x370] ;  /* 0x00006e00ff0577ac */ /* 0x000f220008000800 */
[C---:B------:R-:W-:Y:S01]  /*0450*/  ISETP.GE.U32.AND P0, PT, R68.reuse, 0x20, PT ;  /* 0x000000204400780c */ /* 0x040fe20003f06070 */
[----:B--2--5:R-:W-:Y:S01]  /*0460*/  VIADD R2, R3, 0xffffffff ;  /* 0xffffffff03027836 */ /* 0x024fe20000000000 */
[C---:B------:R-:W-:Y:S01]  /*0470*/  ISETP.NE.U32.AND P3, PT, R68.reuse, RZ, PT ;  /* 0x000000ff4400720c */ /* 0x040fe20003f65070 */
[----:B------:R-:W2:Y:S01]  /*0480*/  LDCU UR6, c[0x0][0x374] ;  /* 0x00006e80ff0677ac */ /* 0x000ea20008000800 */
[----:B------:R-:W-:Y:S01]  /*0490*/  LEA R11, R68, UR8, 0x2 ;  /* 0x00000008440b7c11 */ /* 0x000fe2000f8e10ff */
[----:B----4-:R-:W-:Y:S01]  /*04a0*/  VIADD R12, R10, 0xffffffff ;  /* 0xffffffff0a0c7836 */ /* 0x010fe20000000000 */
[----:B------:R-:W4:Y:S01]  /*04b0*/  S2UR UR7, SR_CTAID.X ;  /* 0x00000000000779c3 */ /* 0x000f220000002500 */
[----:B------:R-:W5:Y:S01]  /*04c0*/  LDCU.64 UR20, c[0x0][0x3c0] ;  /* 0x00007800ff1477ac */ /* 0x000f620008000a00 */
[----:B------:R-:W-:Y:S01]  /*04d0*/  R2UR UR23, R4 ;  /* 0x00000000041772ca */ /* 0x000fe200000e0000 */
[----:B------:R-:W-:Y:S04]  /*04e0*/  BSSY.RECONVERGENT B0, `(.L_x_6) ;  /* 0x0000011000007945 */ /* 0x000fe80003800200 */
[----:B------:R3:W-:Y:S01]  /*04f0*/  @!P0 STS [R11], RZ ;  /* 0x000000ff0b008388 */ /* 0x0007e20000000800 */
[----:B------:R-:W-:-:S03]  /*0500*/  NOP ;  /* 0x0000000000007918 */ /* 0x000fc60000000000 */
[----:B------:R3:W-:Y:S02]  /*0510*/  @!P3 STS [UR8+0x24], R2 ;  /* 0x00002402ff00b988 */ /* 0x0007e40008000808 */
[----:B--23--:R-:W-:Y:S02]  /*0520*/  UIMAD UR4, UR4, UR6, UR15 ;  /* 0x00000006040472a4 */ /* 0x00cfe4000f8e020f */
[----:B------:R2:W-:Y:S02]  /*0530*/  @!P3 STS [UR8+0x20], R12 ;  /* 0x0000200cff00b988 */ /* 0x0005e40008000808 */
[----:B----4-:R-:W-:-:S04]  /*0540*/  UIMAD UR4, UR4, UR5, UR7 ;  /* 0x00000005040472a4 */ /* 0x010fc8000f8e0207 */
[----:B------:R-:W-:-:S04]  /*0550*/  UIMAD UR4, UR4, 0x180, URZ ;  /* 0x00000180040478a4 */ /* 0x000fc8000f8e02ff */
[----:B-----5:R-:W-:-:S04]  /*0560*/  UIADD3 UR24, UP0, UPT, UR4, UR20, URZ ;  /* 0x0000001404187290 */ /* 0x020fc8000ff1e0ff */
[----:B------:R-:W-:Y:S01]  /*0570*/  ULEA.HI.X.SX32 UR25, UR4, UR21, 0x1, UP0 ;  /* 0x0000001504197291 */ /* 0x000fe200080f0eff */
[----:B--2---:R-:W-:Y:S11]  /*0580*/  @P3 BRA `(.L_x_7) ;  /* 0x0000000000183947 */ /* 0x004ff60003800000 */
[----:B------:R-:W2:Y:S01]  /*0590*/  LDS R3, [UR8+0x8] ;  /* 0x00000808ff037984 */ /* 0x000ea20008000800 */
[----:B------:R-:W3:Y:S01]  /*05a0*/  LDC.64 R6, c[0x0][0x380] ;  /* 0x0000e000ff067b82 */ /* 0x000ee20000000a00 */
[----:B------:R-:W-:Y:S02]  /*05b0*/  IMAD.MOV.U32 R4, RZ, RZ, 0x70 ;  /* 0x00000070ff047424 */ /* 0x000fe400078e00ff */
[----:B---3--:R3:W-:Y:S03]  /*05c0*/  STS.64 [UR8], R6 ;  /* 0x00000006ff007988 */ /* 0x0087e60008000a08 */
[----:B--2---:R-:W-:-:S05]  /*05d0*/  LOP3.LUT R3, R3, 0x10, R4, 0xd8, !PT ;  /* 0x0000001003037812 */ /* 0x004fca00078ed804 */
[----:B------:R3:W-:Y:S02]  /*05e0*/  STS [UR8+0x8], R3 ;  /* 0x00000803ff007988 */ /* 0x0007e40008000808 */
.L_x_7:
[----:B------:R-:W-:Y:S05]  /*05f0*/  BSYNC.RECONVERGENT B0 ;  /* 0x0000000000007941 */ /* 0x000fea0003800200 */
.L_x_6:
[----:B------:R-:W-:Y:S04]  /*0600*/  BSSY.RECONVERGENT B0, `(.L_x_8) ;  /* 0x000000a000007945 */ /* 0x000fe80003800200 */
[----:B------:R-:W-:Y:S05]  /*0610*/  @P3 BRA `(.L_x_9) ;  /* 0x0000000000203947 */ /* 0x000fea0003800000 */
[----:B---3--:R-:W2:Y:S01]  /*0620*/  LDS R3, [UR8+0x34] ;  /* 0x00003408ff037984 */ /* 0x008ea20008000800 */
[----:B------:R-:W-:Y:S02]  /*0630*/  IMAD.MOV.U32 R4, RZ, RZ, 0x3f000000 ;  /* 0x3f000000ff047424 */ /* 0x000fe400078e00ff */
[----:B------:R-:W-:Y:S01]  /*0640*/  @!P3 IMAD.MOV.U32 R5, RZ, RZ, 0x3f ;  /* 0x0000003fff05b424 */ /* 0x000fe200078e00ff */
[----:B------:R-:W3:Y:S02]  /*0650*/  @!P3 LDS R6, [UR8+0x38] ;  /* 0x00003808ff06b984 */ /* 0x000ee40008000800 */
[----:B--2---:R-:W-:Y:S02]  /*0660*/  LOP3.LUT R3, R3, 0xff000000, R4, 0xb8, !PT ;  /* 0xff00000003037812 */ /* 0x004fe400078eb804 */
[----:B---3--:R-:W-:-:S03]  /*0670*/  @!P3 LOP3.LUT R4, R6, 0xff, R5, 0xb8, !PT ;  /* 0x000000ff0604b812 */ /* 0x008fc600078eb805 */
[----:B------:R2:W-:Y:S04]  /*0680*/  STS [UR8+0x34], R3 ;  /* 0x00003403ff007988 */ /* 0x0005e80008000808 */
[----:B------:R2:W-:Y:S02]  /*0690*/  @!P3 STS [UR8+0x38], R4 ;  /* 0x00003804ff00b988 */ /* 0x0005e40008000808 */
.L_x_9:
[----:B------:R-:W-:Y:S05]  /*06a0*/  BSYNC.RECONVERGENT B0 ;  /* 0x0000000000007941 */ /* 0x000fea0003800200 */
.L_x_8:
[----:B------:R-:W-:Y:S04]  /*06b0*/  BSSY.RECONVERGENT B0, `(.L_x_10) ;  /* 0x000000e000007945 */ /* 0x000fe80003800200 */
[----:B------:R-:W-:Y:S05]  /*06c0*/  @P3 BRA `(.L_x_11) ;  /* 0x0000000000303947 */ /* 0x000fea0003800000 */
[----:B--2---:R-:W2:Y:S01]  /*06d0*/  LDS R4, [UR8+0x34] ;  /* 0x00003408ff047984 */ /* 0x004ea20008000800 */
[----:B------:R-:W4:Y:S03]  /*06e0*/  LDC.64 R8, c[0x0][0x3a8] ;  /* 0x0000ea00ff087b82 */ /* 0x000f260000000a00 */
[----:B---3--:R-:W3:Y:S01]  /*06f0*/  LDS R3, [UR8+0x1c] ;  /* 0x00001c08ff037984 */ /* 0x008ee20008000800 */
[C---:B----4-:R-:W-:Y:S01]  /*0700*/  SHF.L.U64.HI R6, R8.reuse, 0x1, R9 ;  /* 0x0000000108067819 */ /* 0x050fe20000010209 */
[----:B------:R-:W-:-:S03]  /*0710*/  IMAD.SHL.U32 R5, R8, 0x2, RZ ;  /* 0x0000000208057824 */ /* 0x000fc600078e00ff */
[--C-:B------:R-:W-:Y:S02]  /*0720*/  SHF.R.U32.HI R8, RZ, 0x4, R6.reuse ;  /* 0x00000004ff087819 */ /* 0x100fe40000011606 */
[----:B------:R-:W-:-:S05]  /*0730*/  SHF.R.U64 R5, R5, 0x4, R6 ;  /* 0x0000000405057819 */ /* 0x000fca0000001206 */
[----:B------:R4:W-:Y:S01]  /*0740*/  STS [UR8+0xc], R5 ;  /* 0x00000c05ff007988 */ /* 0x0009e20008000808 */
[----:B--2---:R-:W-:Y:S02]  /*0750*/  LOP3.LUT R4, R4, 0x7, RZ, 0xb8, !PT ;  /* 0x0000000704047812 */ /* 0x004fe400078eb8ff */
[----:B---3--:R-:W-:-:S03]  /*0760*/  LOP3.LUT R3, R3, 0xf, R8, 0xb8, !PT ;  /* 0x0000000f03037812 */ /* 0x008fc600078eb808 */
[----:B------:R4:W-:Y:S04]  /*0770*/  STS [UR8+0x34], R4 ;  /* 0x00003404ff007988 */ /* 0x0009e80008000808 */
[----:B------:R4:W-:Y:S02]  /*0780*/  STS [UR8+0x1c], R3 ;  /* 0x00001c03ff007988 */ /* 0x0009e40008000808 */
.L_x_11:
[----:B------:R-:W-:Y:S05]  /*0790*/  BSYNC.RECONVERGENT B0 ;  /* 0x0000000000007941 */ /* 0x000fea0003800200 */
.L_x_10:
[----:B------:R-:W-:Y:S04]  /*07a0*/  BSSY.RECONVERGENT B1, `(.L_x_12) ;  /* 0x000001a000017945 */ /* 0x000fe80003800200 */
[----:B------:R-:W-:Y:S04]  /*07b0*/  BSSY.RELIABLE B0, `(.L_x_13) ;  /* 0x0000015000007945 */ /* 0x000fe80003800100 */
[----:B------:R-:W-:Y:S05]  /*07c0*/  @P3 BRA `(.L_x_14) ;  /* 0x0000000000203947 */ /* 0x000fea0003800000 */
[----:B--234-:R-:W2:Y:S02]  /*07d0*/  LDS R3, [UR8+0x34] ;  /* 0x00003408ff037984 */ /* 0x01cea40008000800 */
[----:B--2---:R-:W-:-:S05]  /*07e0*/  LOP3.LUT R3, R3, 0x38, RZ, 0xb8, !PT ;  /* 0x0000003803037812 */ /* 0x004fca00078eb8ff */
[----:B------:R2:W-:Y:S01]  /*07f0*/  STS [UR8+0x34], R3 ;  /* 0x00003403ff007988 */ /* 0x0005e20008000808 */
[----:B------:R-:W-:Y:S05]  /*0800*/  @P3 BRA `(.L_x_15) ;  /* 0x0000000000203947 */ /* 0x000fea0003800000 */
[----:B--2---:R-:W2:Y:S01]  /*0810*/  LDS R3, [UR8+0x8] ;  /* 0x00000808ff037984 */ /* 0x004ea20008000800 */
[----:B------:R-:W-:-:S05]  /*0820*/  IMAD.MOV.U32 R4, RZ, RZ, 0x780 ;  /* 0x00000780ff047424 */ /* 0x000fca00078e00ff */
[----:B--2---:R-:W-:-:S05]  /*0830*/  LOP3.LUT R3, R3, 0x300, R4, 0xd8, !PT ;  /* 0x0000030003037812 */ /* 0x004fca00078ed804 */
[----:B------:R5:W-:Y:S02]  /*0840*/  STS [UR8+0x8], R3 ;  /* 0x00000803ff007988 */ /* 0x000be40008000808 */
.L_x_14:
[----:B------:R-:W-:Y:S05]  /*0850*/  @P3 BRA `(.L_x_16) ;  /* 0x0000000000283947 */ /* 0x000fea0003800000 */
[----:B--2345:R-:W2:Y:S02]  /*0860*/  LDS R3, [UR8+0x8] ;  /* 0x00000808ff037984 */ /* 0x03cea40008000800 */
[----:B--2---:R-:W-:-:S05]  /*0870*/  LOP3.LUT R3, R3, 0x1800, RZ, 0xb8, !PT ;  /* 0x0000180003037812 */ /* 0x004fca00078eb8ff */
[----:B------:R3:W-:Y:S02]  /*0880*/  STS [UR8+0x8], R3 ;  /* 0x00000803ff007988 */ /* 0x0007e40008000808 */
.L_x_15:
[----:B------:R-:W-:Y:S05]  /*0890*/  @P3 BREAK.RELIABLE B0 ;  /* 0x0000000000003942 */ /* 0x000fea0003800100 */
[----:B------:R-:W-:Y:S05]  /*08a0*/  @P3 BRA `(.L_x_17) ;  /* 0x0000000000243947 */ /* 0x000fea0003800000 */
[----:B------:R-:W4:Y:S01]  /*08b0*/  LDS R4, [UR8+0x8] ;  /* 0x00000808ff047984 */ /* 0x000f220008000800 */
[----:B--23--:R-:W-:-:S05]  /*08c0*/  IMAD.MOV.U32 R3, RZ, RZ, 0x6000 ;  /* 0x00006000ff037424 */ /* 0x00cfca00078e00ff */
[----:B----4-:R-:W-:-:S04]  /*08d0*/  LOP3.LUT R3, R4, 0x6000, R3, 0xd8, !PT ;  /* 0x0000600004037812 */ /* 0x010fc800078ed803 */
[----:B------:R-:W-:-:S05]  /*08e0*/  LOP3.LUT R3, R3, 0x400000, RZ, 0xb8, !PT ;  /* 0x0040000003037812 */ /* 0x000fca00078eb8ff */
[----:B------:R2:W-:Y:S02]  /*08f0*/  STS [UR8+0x8], R3 ;  /* 0x00000803ff007988 */ /* 0x0005e40008000808 */
.L_x_16:
[----:B------:R-:W-:Y:S05]  /*0900*/  BSYNC.RELIABLE B0 ;  /* 0x0000000000007941 */ /* 0x000fea0003800100 */
.L_x_13:
[----:B--2345:R-:W2:Y:S02]  /*0910*/  @!P3 LDS R3, [UR8+0x8] ;  /* 0x00000808ff03b984 */ /* 0x03cea40008000800 */
[----:B--2---:R-:W-:-:S05]  /*0920*/  @!P3 LOP3.LUT R3, R3, 0x8000, RZ, 0xb8, !PT ;  /* 0x000080000303b812 */ /* 0x004fca00078eb8ff */
[----:B------:R4:W-:Y:S02]  /*0930*/  @!P3 STS [UR8+0x8], R3 ;  /* 0x00000803ff00b988 */ /* 0x0009e40008000808 */
.L_x_17:
[----:B------:R-:W-:Y:S05]  /*0940*/  BSYNC.RECONVERGENT B1 ;  /* 0x0000000000017941 */ /* 0x000fea0003800200 */
.L_x_12:
[----:B------:R-:W-:Y:S05]  /*0950*/  WARPSYNC.ALL ;  /* 0x0000000000007948 */ /* 0x000fea0003800000 */
[----:B------:R-:W-:Y:S01]  /*0960*/  NOP ;  /* 0x0000000000007918 */ /* 0x000fe20000000000 */
[----:B------:R-:W-:Y:S05]  /*0970*/  @P0 BRA `(.L_x_18) ;  /* 0x0000000000300947 */ /* 0x000fea0003800000 */
[----:B--234-:R-:W2:Y:S01]  /*0980*/  S2R R3, SR_LANEID ;  /* 0x0000000000037919 */ /* 0x01cea20000000000 */
[----:B------:R-:W-:Y:S05]  /*0990*/  WARPSYNC.ALL ;  /* 0x0000000000007948 */ /* 0x000fea0003800000 */
[----:B------:R-:W-:Y:S01]  /*09a0*/  NOP ;  /* 0x0000000000007918 */ /* 0x000fe20000000000 */
[----:B--2---:R-:W-:-:S05]  /*09b0*/  IMAD.SHL.U32 R3, R3, 0x4, RZ ;  /* 0x0000000403037824 */ /* 0x004fca00078e00ff */
[----:B------:R-:W2:Y:S01]  /*09c0*/  LDS R7, [R3+UR8] ;  /* 0x0000000803077984 */ /* 0x000ea20008000800 */
[----:B------:R-:W-:-:S05]  /*09d0*/  IADD3 R4, P1, PT, R3, UR24, RZ ;  /* 0x0000001803047c10 */ /* 0x000fca000ff3e0ff */
[----:B------:R-:W-:-:S05]  /*09e0*/  IMAD.X R5, RZ, RZ, UR25, P1 ;  /* 0x00000019ff057e24 */ /* 0x000fca00088e06ff */
[----:B--2---:R5:W2:Y:S01]  /*09f0*/  ATOMG.E.EXCH.STRONG.GPU PT, RZ, [R4], R7 ;  /* 0x0000000704ff73a8 */ /* 0x004aa200041ee100 */
[----:B------:R-:W-:-:S04]  /*0a00*/  DEPBAR {5,4,3,2,1,0} ;  /* 0x0000003f0000791a */ /* 0x000fc80000000000 */
[----:B------:R-:W3:Y:S02]  /*0a10*/  CCTL.E.C.LDCU.IV.DEEP [UR24] ;  /* 0x0000000018007540 */ /* 0x000ee40009c08000 */
[----:B---3--:R5:W-:Y:S01]  /*0a20*/  UTMACCTL.IV [UR24] ;  /* 0x00000000180079b9 */ /* 0x008be20008000000 */
[----:B------:R-:W-:Y:S01]  /*0a30*/  NOP ;  /* 0x0000000000007918 */ /* 0x000fe20000000000 */
.L_x_18:
[----:B------:R-:W-:Y:S05]  /*0a40*/  @P0 BRA `(.L_x_19) ;  /* 0x00000000000c0947 */ /* 0x000fea0003800000 */
[----:B------:R0:W-:Y:S01]  /*0a50*/  UTMACMDFLUSH ;  /* 0x00000000000079b7 */ /* 0x0001e20000000000 */
[----:B------:R-:W-:Y:S05]  /*0a60*/  @P0 BRA `(.L_x_19) ;  /* 0x0000000000040947 */ /* 0x000fea0003800000 */
[----:B------:R-:W-:-:S04]  /*0a70*/  DEPBAR.LE SB0, 0x0 ;  /* 0x000080000000791a */ /* 0x000fc80000000000 */
.L_x_19:
[----:B------:R-:W-:Y:S05]  /*0a80*/  WARPSYNC.ALL ;  /* 0x0000000000007948 */ /* 0x000fea0003800000 */
[----:B------:R-:W-:Y:S01]  /*0a90*/  NOP ;  /* 0x0000000000007918 */ /* 0x000fe20000000000 */
[----:B--2---:R-:W-:Y:S06]  /*0aa0*/  BAR.SYNC.DEFER_BLOCKING 0x0 ;  /* 0x0000000000007b1d */ /* 0x004fec0000010000 */
[----:B------:R-:W-:Y:S02]  /*0ab0*/  BSSY.RECONVERGENT B1, `(.L_x_20) ;  /* 0x000000b000017945 */ /* 0x000fe40003800200 */
[----:B------:R-:W-:Y:S06]  /*0ac0*/  BAR.SYNC.DEFER_BLOCKING 0x0 ;  /* 0x0000000000007b1d */ /* 0x000fec0000010000 */
[----:B------:R2:W-:Y:S01]  /*0ad0*/  @!P0 STS [R11], RZ ;  /* 0x000000ff0b008388 */ /* 0x0005e20000000800 */
[----:B------:R-:W-:Y:S01]  /*0ae0*/  NOP ;  /* 0x0000000000007918 */ /* 0x000fe20000000000 */
[----:B------:R-:W-:Y:S05]  /*0af0*/  @P3 BRA `(.L_x_21) ;  /* 0x0000000000183947 */ /* 0x000fea0003800000 */
[----:B---34-:R-:W3:Y:S01]  /*0b00*/  LDS R3, [UR8+0x8] ;  /* 0x00000808ff037984 */ /* 0x018ee20008000800 */
[----:B-----5:R-:W4:Y:S01]  /*0b10*/  LDC.64 R6, c[0x0][0x388] ;  /* 0x0000e200ff067b82 */ /* 0x020f220000000a00 */
[----:B------:R-:W-:Y:S02]  /*0b20*/  IMAD.MOV.U32 R4, RZ, RZ, 0x70 ;  /* 0x00000070ff047424 */ /* 0x000fe400078e00ff */
[----:B----4-:R4:W-:Y:S03]  /*0b30*/  STS.64 [UR8], R6 ;  /* 0x00000006ff007988 */ /* 0x0109e60008000a08 */
[----:B---3--:R-:W-:-:S05]  /*0b40*/  LOP3.LUT R3, R3, 0x10, R4, 0xd8, !PT ;  /* 0x0000001003037812 */ /* 0x008fca00078ed804 */
[----:B------:R4:W-:Y:S02]  /*0b50*/  STS [UR8+0x8], R3 ;  /* 0x00000803ff007988 */ /* 0x0009e40008000808 */
.L_x_21:
[----:B-----5:R-:W-:Y:S05]  /*0b60*/  BSYNC.RECONVERGENT B1 ;  /* 0x0000000000017941 */ /* 0x020fea0003800200 */
.L_x_20:
[----:B------:R-:W-:Y:S04]  /*0b70*/  BSSY.RECONVERGENT B2, `(.L_x_22) ;  /* 0x000000f000027945 */ /* 0x000fe80003800200 */
[----:B------:R-:W-:Y:S04]  /*0b80*/  BSSY.RELIABLE B1, `(.L_x_23) ;  /* 0x000000c000017945 */ /* 0x000fe80003800100 */
[----:B------:R-:W-:Y:S05]  /*0b90*/  @P3 BRA `(.L_x_24) ;  /* 0x0000000000283947 */ /* 0x000fea0003800000 */
[----:B---34-:R-:W3:Y:S01]  /*0ba0*/  LDS R3, [UR8+0x34] ;  /* 0x00003408ff037984 */ /* 0x018ee20008000800 */
[----:B------:R-:W-:Y:S01]  /*0bb0*/  IMAD.MOV.U32 R4, RZ, RZ, 0x3f000000 ;  /* 0x3f000000ff047424 */ /* 0x000fe200078e00ff */
[----:B------:R-:W-:Y:S05]  /*0bc0*/  @P3 BREAK.RELIABLE B1 ;  /* 0x0000000000013942 */ /* 0x000fea0003800100 */
[----:B---3--:R-:W-:-:S05]  /*0bd0*/  LOP3.LUT R3, R3, 0xff000000, R4, 0xb8, !PT ;  /* 0xff00000003037812 */ /* 0x008fca00078eb804 */
[----:B------:R3:W-:Y:S01]  /*0be0*/  STS [UR8+0x34], R3 ;  /* 0x00003403ff007988 */ /* 0x0007e20008000808 */
[----:B------:R-:W-:Y:S05]  /*0bf0*/  @P3 BRA `(.L_x_25) ;  /* 0x0000000000183947 */ /* 0x000fea0003800000 */
[----:B------:R-:W4:Y:S01]  /*0c00*/  LDS R4, [UR8+0x38] ;  /* 0x00003808ff047984 */ /* 0x000f220008000800 */
[----:B---3--:R-:W-:-:S05]  /*0c10*/  IMAD.MOV.U32 R3, RZ, RZ, 0x7f ;  /* 0x0000007fff037424 */ /* 0x008fca00078e00ff */
[----:B----4-:R-:W-:-:S05]  /*0c20*/  LOP3.LUT R3, R4, 0xff, R3, 0xb8, !PT ;  /* 0x000000ff04037812 */ /* 0x010fca00078eb803 */
[----:B------:R5:W-:Y:S02]  /*0c30*/  STS [UR8+0x38], R3 ;  /* 0x00003803ff007988 */ /* 0x000be40008000808 */
.L_x_24:
[----:B------:R-:W-:Y:S05]  /*0c40*/  BSYNC.RELIABLE B1 ;  /* 0x0000000000017941 */ /* 0x000fea0003800100 */
.L_x_23:
[----:B------:R2:W-:Y:S02]  /*0c50*/  @!P3 STS [UR8+0x20], R12 ;  /* 0x0000200cff00b988 */ /* 0x0005e40008000808 */
.L_x_25:
[----:B------:R-:W-:Y:S05]  /*0c60*/  BSYNC.RECONVERGENT B2 ;  /* 0x0000000000027941 */ /* 0x000fea0003800200 */
.L_x_22:
[----:B------:R-:W-:Y:S05]  /*0c70*/  WARPSYNC.ALL ;  /* 0x0000000000007948 */ /* 0x000fea0003800000 */
[----:B------:R-:W-:Y:S01]  /*0c80*/  NOP ;  /* 0x0000000000007918 */ /* 0x000fe20000000000 */
[----:B---345:R-:W3:Y:S01]  /*0c90*/  LDC R3, c[0x0][0x39c] ;  /* 0x0000e700ff037b82 */ /* 0x038ee20000000800 */
[----:B------:R-:W-:Y:S01]  /*0ca0*/  BSSY.RECONVERGENT B2, `(.L_x_26) ;  /* 0x0000010000027945 */ /* 0x000fe20003800200 */
[----:B---3--:R-:W-:-:S05]  /*0cb0*/  VIADD R3, R3, 0xffffffff ;  /* 0xffffffff03037836 */ /* 0x008fca0000000000 */
[----:B------:R3:W-:Y:S01]  /*0cc0*/  @!P3 STS [UR8+0x24], R3 ;  /* 0x00002403ff00b988 */ /* 0x0007e20008000808 */
[----:B------:R-:W-:Y:S05]  /*0cd0*/  @P3 BRA `(.L_x_27) ;  /* 0x0000000000303947 */ /* 0x000fea0003800000 */
[----:B------:R-:W4:Y:S01]  /*0ce0*/  LDS R5, [UR8+0x34] ;  /* 0x00003408ff057984 */ /* 0x000f220008000800 */
[----:B------:R-:W5:Y:S03]  /*0cf0*/  LDC.64 R6, c[0x0][0x3b0] ;  /* 0x0000ec00ff067b82 */ /* 0x000f660000000a00 */
[----:B------:R-:W2:Y:S01]  /*0d00*/  LDS R4, [UR8+0x1c] ;  /* 0x00001c08ff047984 */ /* 0x000ea20008000800 */
[C---:B-----5:R-:W-:Y:S01]  /*0d10*/  SHF.L.U64.HI R7, R6.reuse, 0x1, R7 ;  /* 0x0000000106077819 */ /* 0x060fe20000010207 */
[----:B------:R-:W-:-:S03]  /*0d20*/  IMAD.SHL.U32 R6, R6, 0x2, RZ ;  /* 0x0000000206067824 */ /* 0x000fc600078e00ff */
[--C-:B------:R-:W-:Y:S02]  /*0d30*/  SHF.R.U32.HI R9, RZ, 0x4, R7.reuse ;  /* 0x00000004ff097819 */ /* 0x100fe40000011607 */
[----:B------:R-:W-:-:S05]  /*0d40*/  SHF.R.U64 R6, R6, 0x4, R7 ;  /* 0x0000000406067819 */ /* 0x000fca0000001207 */
[----:B------:R5:W-:Y:S01]  /*0d50*/  STS [UR8+0xc], R6 ;  /* 0x00000c06ff007988 */ /* 0x000be20008000808 */
[----:B----4-:R-:W-:Y:S02]  /*0d60*/  LOP3.LUT R5, R5, 0x7, RZ, 0xb8, !PT ;  /* 0x0000000705057812 */ /* 0x010fe400078eb8ff */
[----:B--2---:R-:W-:-:S03]  /*0d70*/  LOP3.LUT R4, R4, 0xf, R9, 0xb8, !PT ;  /* 0x0000000f04047812 */ /* 0x004fc600078eb809 */
[----:B------:R5:W-:Y:S04]  /*0d80*/  STS [UR8+0x34], R5 ;  /* 0x00003405ff007988 */ /* 0x000be80008000808 */
[----:B------:R5:W-:Y:S02]  /*0d90*/  STS [UR8+0x1c], R4 ;  /* 0x00001c04ff007988 */ /* 0x000be40008000808 */
.L_x_27:
[----:B------:R-:W-:Y:S05]  /*0da0*/  BSYNC.RECONVERGENT B2 ;  /* 0x0000000000027941 */ /* 0x000fea0003800200 */
.L_x_26:
[----:B------:R-:W-:Y:S04]  /*0db0*/  BSSY.RECONVERGENT B3, `(.L_x_28) ;  /* 0x000001a000037945 */ /* 0x000fe80003800200 */
[----:B------:R-:W-:Y:S04]  /*0dc0*/  BSSY.RELIABLE B2, `(.L_x_29) ;  /* 0x0000015000027945 */ /* 0x000fe80003800100 */
[----:B------:R-:W-:Y:S05]  /*0dd0*/  @P3 BRA `(.L_x_30) ;  /* 0x0000000000203947 */ /* 0x000fea0003800000 */
[----:B-----5:R-:W4:Y:S02]  /*0de0*/  LDS R4, [UR8+0x34] ;  /* 0x00003408ff047984 */ /* 0x020f240008000800 */
[----:B----4-:R-:W-:-:S05]  /*0df0*/  LOP3.LUT R4, R4, 0x38, RZ, 0xb8, !PT ;  /* 0x0000003804047812 */ /* 0x010fca00078eb8ff */
[----:B------:R4:W-:Y:S01]  /*0e00*/  STS [UR8+0x34], R4 ;  /* 0x00003404ff007988 */ /* 0x0009e20008000808 */
[----:B------:R-:W-:Y:S05]  /*0e10*/  @P3 BRA `(.L_x_31) ;  /* 0x0000000000203947 */ /* 0x000fea0003800000 */
[----:B----4-:R-:W4:Y:S01]  /*0e20*/  LDS R4, [UR8+0x8] ;  /* 0x00000808ff047984 */ /* 0x010f220008000800 */
[----:B------:R-:W-:-:S05]  /*0e30*/  IMAD.MOV.U32 R5, RZ, RZ, 0x780 ;  /* 0x00000780ff057424 */ /* 0x000fca00078e00ff */
[----:B----4-:R-:W-:-:S05]  /*0e40*/  LOP3.LUT R4, R4, 0x300, R5, 0xd8, !PT ;  /* 0x0000030004047812 */ /* 0x010fca00078ed805 */
[----:B------:R4:W-:Y:S02]  /*0e50*/  STS [UR8+0x8], R4 ;  /* 0x00000804ff007988 */ /* 0x0009e40008000808 */
.L_x_30:
[----:B------:R-:W-:Y:S05]  /*0e60*/  @P3 BRA `(.L_x_32) ;  /* 0x0000000000283947 */ /* 0x000fea0003800000 */
[----:B----45:R-:W4:Y:S02]  /*0e70*/  LDS R4, [UR8+0x8] ;  /* 0x00000808ff047984 */ /* 0x030f240008000800 */
[----:B----4-:R-:W-:-:S05]  /*0e80*/  LOP3.LUT R4, R4, 0x1800, RZ, 0xb8, !PT ;  /* 0x0000180004047812 */ /* 0x010fca00078eb8ff */
[----:B------:R5:W-:Y:S02]  /*0e90*/  STS [UR8+0x8], R4 ;  /* 0x00000804ff007988 */ /* 0x000be40008000808 */
.L_x_31:
[----:B------:R-:W-:Y:S05]  /*0ea0*/  @P3 BREAK.RELIABLE B2 ;  /* 0x0000000000023942 */ /* 0x000fea0003800100 */
[----:B------:R-:W-:Y:S05]  /*0eb0*/  @P3 BRA `(.L_x_33) ;  /* 0x0000000000243947 */ /* 0x000fea0003800000 */
[----:B----45:R-:W4:Y:S01]  /*0ec0*/  LDS R4, [UR8+0x8] ;  /* 0x00000808ff047984 */ /* 0x030f220008000800 */
[----:B------:R-:W-:-:S05]  /*0ed0*/  IMAD.MOV.U32 R5, RZ, RZ, 0x6000 ;  /* 0x00006000ff057424 */ /* 0x000fca00078e00ff */
[----:B----4-:R-:W-:-:S04]  /*0ee0*/  LOP3.LUT R4, R4, 0x6000, R5, 0xd8, !PT ;  /* 0x0000600004047812 */ /* 0x010fc800078ed805 */
[----:B------:R-:W-:-:S05]  /*0ef0*/  LOP3.LUT R4, R4, 0x400000, RZ, 0xb8, !PT ;  /* 0x0040000004047812 */ /* 0x000fca00078eb8ff */
[----:B------:R4:W-:Y:S02]  /*0f00*/  STS [UR8+0x8], R4 ;  /* 0x00000804ff007988 */ /* 0x0009e40008000808 */
.L_x_32:
[----:B------:R-:W-:Y:S05]  /*0f10*/  BSYNC.RELIABLE B2 ;  /* 0x0000000000027941 */ /* 0x000fea0003800100 */
.L_x_29:
[----:B----45:R-:W4:Y:S02]  /*0f20*/  @!P3 LDS R4, [UR8+0x8] ;  /* 0x00000808ff04b984 */ /* 0x030f240008000800 */
[----:B----4-:R-:W-:-:S05]  /*0f30*/  @!P3 LOP3.LUT R4, R4, 0x8000, RZ, 0xb8, !PT ;  /* 0x000080000404b812 */ /* 0x010fca00078eb8ff */
[----:B------:R4:W-:Y:S02]  /*0f40*/  @!P3 STS [UR8+0x8], R4 ;  /* 0x00000804ff00b988 */ /* 0x0009e40008000808 */
.L_x_33:
[----:B------:R-:W-:Y:S05]  /*0f50*/  BSYNC.RECONVERGENT B3 ;  /* 0x0000000000037941 */ /* 0x000fea0003800200 */
.L_x_28:
[----:B------:R-:W-:Y:S05]  /*0f60*/  WARPSYNC.ALL ;  /* 0x0000000000007948 */ /* 0x000fea0003800000 */
[----:B------:R-:W-:Y:S01]  /*0f70*/  NOP ;  /* 0x0000000000007918 */ /* 0x000fe20000000000 */
[----:B------:R-:W-:-:S04]  /*0f80*/  UIADD3 UR5, UPT, UPT, UR4, 0x80, URZ ;  /* 0x0000008004057890 */ /* 0x000fc8000fffe0ff */
[----:B------:R-:W-:-:S04]  /*0f90*/  UIADD3 UR26, UP0, UPT, UR5, UR20, URZ ;  /* 0x00000014051a7290 */ /* 0x000fc8000ff1e0ff */
[----:B------:R-:W-:Y:S01]  /*0fa0*/  ULEA.HI.X.SX32 UR27, UR5, UR21, 0x1, UP0 ;  /* 0x00000015051b7291 */ /* 0x000fe200080f0eff */
[----:B------:R-:W-:Y:S11]  /*0fb0*/  @P0 BRA `(.L_x_34) ;  /* 0x0000000000300947 */ /* 0x000ff60003800000 */
[----:B----45:R-:W4:Y:S01]  /*0fc0*/  S2R R4, SR_LANEID ;  /* 0x0000000000047919 */ /* 0x030f220000000000 */
[----:B------:R-:W-:Y:S05]  /*0fd0*/  WARPSYNC.ALL ;  /* 0x0000000000007948 */ /* 0x000fea0003800000 */
[----:B------:R-:W-:Y:S01]  /*0fe0*/  NOP ;  /* 0x0000000000007918 */ /* 0x000fe20000000000 */
[----:B----4-:R-:W-:-:S05]  /*0ff0*/  IMAD.SHL.U32 R6, R4, 0x4, RZ ;  /* 0x0000000404067824 */ /* 0x010fca00078e00ff */
[----:B------:R-:W4:Y:S01]  /*1000*/  LDS R7, [R6+UR8] ;  /* 0x0000000806077984 */ /* 0x000f220008000800 */
[----:B------:R-:W-:-:S05]  /*1010*/  IADD3 R4, P1, PT, R6, UR26, RZ ;  /* 0x0000001a06047c10 */ /* 0x000fca000ff3e0ff */
[----:B------:R-:W-:-:S05]  /*1020*/  IMAD.X R5, RZ, RZ, UR27, P1 ;  /* 0x0000001bff057e24 */ /* 0x000fca00088e06ff */
[----:B----4-:R4:W5:Y:S01]  /*1030*/  ATOMG.E.EXCH.STRONG.GPU PT, RZ, [R4], R7 ;  /* 0x0000000704ff73a8 */ /* 0x01096200041ee100 */
[----:B------:R-:W-:-:S04]  /*1040*/  DEPBAR {5,4,3,2,1,0} ;  /* 0x0000003f0000791a */ /* 0x000fc80000000000 */
[----:B------:R-:W2:Y:S02]  /*1050*/  CCTL.E.C.LDCU.IV.DEEP [UR26] ;  /* 0x000000001a007540 */ /* 0x000ea40009c08000 */
[----:B--2---:R4:W-:Y:S01]  /*1060*/  UTMACCTL.IV [UR26] ;  /* 0x000000001a0079b9 */ /* 0x0049e20008000000 */
[----:B------:R-:W-:Y:S01]  /*1070*/  NOP ;  /* 0x0000000000007918 */ /* 0x000fe20000000000 */
.L_x_34:
[----:B------:R-:W-:Y:S05]  /*1080*/  @P0 BRA `(.L_x_35) ;  /* 0x00000000000c0947 */ /* 0x000fea0003800000 */
[----:B------:R0:W-:Y:S01]  /*1090*/  UTMACMDFLUSH ;  /* 0x00000000000079b7 */ /* 0x0001e20000000000 */
[----:B------:R-:W-:Y:S05]  /*10a0*/  @P0 BRA `(.L_x_35) ;  /* 0x0000000000040947 */ /* 0x000fea0003800000 */
[----:B------:R-:W-:-:S04]  /*10b0*/  DEPBAR.LE SB0, 0x0 ;  /* 0x000080000000791a */ /* 0x000fc80000000000 */
.L_x_35:
[----:B------:R-:W-:Y:S05]  /*10c0*/  WARPSYNC.ALL ;  /* 0x0000000000007948 */ /* 0x000fea0003800000 */
[----:B------:R-:W-:Y:S01]  /*10d0*/  NOP ;  /* 0x0000000000007918 */ /* 0x000fe20000000000 */
[----:B-----5:R-:W-:Y:S06]  /*10e0*/  BAR.SYNC.DEFER_BLOCKING 0x0 ;  /* 0x0000000000007b1d */ /* 0x020fec0000010000 */
[----:B------:R-:W-:Y:S02]  /*10f0*/  BSSY.RECONVERGENT B3, `(.L_x_36) ;  /* 0x000000b000037945 */ /* 0x000fe40003800200 */
[----:B------:R-:W-:Y:S06]  /*1100*/  BAR.SYNC.DEFER_BLOCKING 0x0 ;  /* 0x0000000000007b1d */ /* 0x000fec0000010000 */
[----:B------:R5:W-:Y:S01]  /*1110*/  @!P0 STS [R11], RZ ;  /* 0x000000ff0b008388 */ /* 0x000be20000000800 */
[----:B------:R-:W-:Y:S01]  /*1120*/  NOP ;  /* 0x0000000000007918 */ /* 0x000fe20000000000 */
[----:B------:R-:W-:Y:S05]  /*1130*/  @P3 BRA `(.L_x_37) ;  /* 0x0000000000183947 */ /* 0x000fea0003800000 */
[----:B----4-:R-:W4:Y:S01]  /*1140*/  LDS R4, [UR8+0x8] ;  /* 0x00000808ff047984 */ /* 0x010f220008000800 */
[----:B------:R-:W2:Y:S01]  /*1150*/  LDC.64 R6, c[0x0][0x390] ;  /* 0x0000e400ff067b82 */ /* 0x000ea20000000a00 */
[----:B------:R-:W-:Y:S02]  /*1160*/  IMAD.MOV.U32 R5, RZ, RZ, 0x70 ;  /* 0x00000070ff057424 */ /* 0x000fe400078e00ff */
[----:B--2---:R2:W-:Y:S03]  /*1170*/  STS.64 [UR8], R6 ;  /* 0x00000006ff007988 */ /* 0x0045e60008000a08 */
[----:B----4-:R-:W-:-:S05]  /*1180*/  LOP3.LUT R4, R4, 0x10, R5, 0xd8, !PT ;  /* 0x0000001004047812 */ /* 0x010fca00078ed805 */
[----:B------:R2:W-:Y:S02]  /*1190*/  STS [UR8+0x8], R4 ;  /* 0x00000804ff007988 */ /* 0x0005e40008000808 */
.L_x_37:
[----:B----4-:R-:W-:Y:S05]  /*11a0*/  BSYNC.RECONVERGENT B3 ;  /* 0x0000000000037941 */ /* 0x010fea0003800200 */
.L_x_36:
[----:B------:R-:W-:Y:S04]  /*11b0*/  BSSY.RECONVERGENT B4, `(.L_x_38) ;  /* 0x0000011000047945 */ /* 0x000fe80003800200 */
[----:B------:R-:W-:Y:S04]  /*11c0*/  BSSY.RELIABLE B3, `(.L_x_39) ;  /* 0x000000e000037945 */ /* 0x000fe80003800100 */
[----:B------:R-:W-:Y:S05]  /*11d0*/  @P3 BRA `(.L_x_40) ;  /* 0x0000000000243947 */ /* 0x000fea0003800000 */
[----:B--2---:R-:W2:Y:S01]  /*11e0*/  LDS R4, [UR8+0x34] ;  /* 0x00003408ff047984 */ /* 0x004ea20008000800 */
[----:B------:R-:W-:-:S05]  /*11f0*/  IMAD.MOV.U32 R5, RZ, RZ, 0x3f000000 ;  /* 0x3f000000ff057424 */ /* 0x000fca00078e00ff */
[----:B--2---:R-:W-:-:S05]  /*1200*/  LOP3.LUT R4, R4, 0xff000000, R5, 0xb8, !PT ;  /* 0xff00000004047812 */ /* 0x004fca00078eb805 */
[----:B------:R2:W-:Y:S01]  /*1210*/  STS [UR8+0x34], R4 ;  /* 0x00003404ff007988 */ /* 0x0005e20008000808 */
[----:B------:R-:W-:Y:S05]  /*1220*/  @P3 BRA `(.L_x_41) ;  /* 0x00000000001c3947 */ /* 0x000fea0003800000 */
[----:B--2---:R-:W2:Y:S01]  /*1230*/  LDS R4, [UR8+0x38] ;  /* 0x00003808ff047984 */ /* 0x004ea20008000800 */
[----:B------:R-:W-:-:S05]  /*1240*/  IMAD.MOV.U32 R5, RZ, RZ, 0x3f ;  /* 0x0000003fff057424 */ /* 0x000fca00078e00ff */
[----:B--2---:R-:W-:-:S05]  /*1250*/  LOP3.LUT R4, R4, 0xff, R5, 0xb8, !PT ;  /* 0x000000ff04047812 */ /* 0x004fca00078eb805 */
[----:B------:R4:W-:Y:S02]  /*1260*/  STS [UR8+0x38], R4 ;  /* 0x00003804ff007988 */ /* 0x0009e40008000808 */
.L_x_40:
[----:B------:R-:W-:Y:S05]  /*1270*/  @P3 BREAK.RELIABLE B3 ;  /* 0x0000000000033942 */ /* 0x000fea0003800100 */
[----:B------:R-:W-:Y:S05]  /*1280*/  @P3 BRA `(.L_x_42) ;  /* 0x00000000000c3947 */ /* 0x000fea0003800000 */
[----:B------:R2:W-:Y:S02]  /*1290*/  STS [UR8+0x20], R3 ;  /* 0x00002003ff007988 */ /* 0x0005e40008000808 */
.L_x_41:
[----:B------:R-:W-:Y:S05]  /*12a0*/  BSYNC.RELIABLE B3 ;  /* 0x0000000000037941 */ /* 0x000fea0003800100 */
.L_x_39:
[----:B------:R2:W-:Y:S02]  /*12b0*/  @!P3 STS [UR8+0x24], R2 ;  /* 0x00002402ff00b988 */ /* 0x0005e40008000808 */
.L_x_42:
[----:B------:R-:W-:Y:S05]  /*12c0*/  BSYNC.RECONVERGENT B4 ;  /* 0x0000000000047941 */ /* 0x000fea0003800200 */
.L_x_38:
[----:B------:R-:W-:Y:S05]  /*12d0*/  WARPSYNC.ALL ;  /* 0x0000000000007948 */ /* 0x000fea0003800000 */
[----:B------:R-:W-:Y:S01]  /*12e0*/  NOP ;  /* 0x0000000000007918 */ /* 0x000fe20000000000 */
[----:B------:R-:W-:Y:S04]  /*12f0*/  BSSY.RECONVERGENT B4, `(.L_x_43) ;  /* 0x000000e000047945 */ /* 0x000fe80003800200 */
[----:B------:R-:W-:Y:S05]  /*1300*/  @P3 BRA `(.L_x_44) ;  /* 0x0000000000303947 */ /* 0x000fea0003800000 */
[----:B--23--:R-:W2:Y:S01]  /*1310*/  LDS R3, [UR8+0x34] ;  /* 0x00003408ff037984 */ /* 0x00cea20008000800 */
[----:B----4-:R-:W3:Y:S03]  /*1320*/  LDC.64 R4, c[0x0][0x3b8] ;  /* 0x0000ee00ff047b82 */ /* 0x010ee60000000a00 */
[----:B------:R-:W4:Y:S01]  /*1330*/  LDS R2, [UR8+0x1c] ;  /* 0x00001c08ff027984 */ /* 0x000f220008000800 */
[C---:B---3--:R-:W-:Y:S01]  /*1340*/  SHF.L.U64.HI R5, R4.reuse, 0x1, R5 ;  /* 0x0000000104057819 */ /* 0x048fe20000010205 */
[----:B------:R-:W-:-:S03]  /*1350*/  IMAD.SHL.U32 R4, R4, 0x2, RZ ;  /* 0x0000000204047824 */ /* 0x000fc600078e00ff */
[--C-:B------:R-:W-:Y:S02]  /*1360*/  SHF.R.U32.HI R7, RZ, 0x4, R5.reuse ;  /* 0x00000004ff077819 */ /* 0x100fe40000011605 */
[----:B------:R-:W-:-:S05]  /*1370*/  SHF.R.U64 R4, R4, 0x4, R5 ;  /* 0x0000000404047819 */ /* 0x000fca0000001205 */
[----:B------:R3:W-:Y:S01]  /*1380*/  STS [UR8+0xc], R4 ;  /* 0x00000c04ff007988 */ /* 0x0007e20008000808 */
[----:B--2---:R-:W-:Y:S02]  /*1390*/  LOP3.LUT R3, R3, 0x7, RZ, 0xb8, !PT ;  /* 0x0000000703037812 */ /* 0x004fe400078eb8ff */
[----:B----4-:R-:W-:-:S03]  /*13a0*/  LOP3.LUT R2, R2, 0xf, R7, 0xb8, !PT ;  /* 0x0000000f02027812 */ /* 0x010fc600078eb807 */
[----:B------:R3:W-:Y:S04]  /*13b0*/  STS [UR8+0x34], R3 ;  /* 0x00003403ff007988 */ /* 0x0007e80008000808 */
[----:B------:R3:W-:Y:S02]  /*13c0*/  STS [UR8+0x1c], R2 ;  /* 0x00001c02ff007988 */ /* 0x0007e40008000808 */
.L_x_44:
[----:B------:R-:W-:Y:S05]  /*13d0*/  BSYNC.RECONVERGENT B4 ;  /* 0x0000000000047941 */ /* 0x000fea0003800200 */
.L_x_43:
[----:B------:R-:W-:Y:S04]  /*13e0*/  BSSY.RECONVERGENT B5, `(.L_x_45) ;  /* 0x000001a000057945 */ /* 0x000fe80003800200 */
[----:B------:R-:W-:Y:S04]  /*13f0*/  BSSY.RELIABLE B4, `(.L_x_46) ;  /* 0x0000015000047945 */ /* 0x000fe80003800100 */
[----:B------:R-:W-:Y:S05]  /*1400*/  @P3 BRA `(.L_x_47) ;  /* 0x0000000000203947 */ /* 0x000fea0003800000 */
[----:B--23--:R-:W2:Y:S02]  /*1410*/  LDS R2, [UR8+0x34] ;  /* 0x00003408ff027984 */ /* 0x00cea40008000800 */
[----:B--2---:R-:W-:-:S05]  /*1420*/  LOP3.LUT R2, R2, 0x38, RZ, 0xb8, !PT ;  /* 0x0000003802027812 */ /* 0x004fca00078eb8ff */
[----:B------:R2:W-:Y:S01]  /*1430*/  STS [UR8+0x34], R2 ;  /* 0x00003402ff007988 */ /* 0x0005e20008000808 */
[----:B------:R-:W-:Y:S05]  /*1440*/  @P3 BRA `(.L_x_48) ;  /* 0x0000000000203947 */ /* 0x000fea0003800000 */
[----:B--2---:R-:W2:Y:S01]  /*1450*/  LDS R2, [UR8+0x8] ;  /* 0x00000808ff027984 */ /* 0x004ea20008000800 */
[----:B------:R-:W-:-:S05]  /*1460*/  IMAD.MOV.U32 R3, RZ, RZ, 0x780 ;  /* 0x00000780ff037424 */ /* 0x000fca00078e00ff */
[----:B--2---:R-:W-:-:S05]  /*1470*/  LOP3.LUT R2, R2, 0x300, R3, 0xd8, !PT ;  /* 0x0000030002027812 */ /* 0x004fca00078ed803 */
[----:B------:R2:W-:Y:S02]  /*1480*/  STS [UR8+0x8], R2 ;  /* 0x00000802ff007988 */ /* 0x0005e40008000808 */
.L_x_47:
[----:B------:R-:W-:Y:S05]  /*1490*/  @P3 BRA `(.L_x_49) ;  /* 0x0000000000283947 */ /* 0x000fea0003800000 */
[----:B--23--:R-:W2:Y:S02]  /*14a0*/  LDS R2, [UR8+0x8] ;  /* 0x00000808ff027984 */ /* 0x00cea40008000800 */
[----:B--2---:R-:W-:-:S05]  /*14b0*/  LOP3.LUT R2, R2, 0x1800, RZ, 0xb8, !PT ;  /* 0x0000180002027812 */ /* 0x004fca00078eb8ff */
[----:B------:R3:W-:Y:S02]  /*14c0*/  STS [UR8+0x8], R2 ;  /* 0x00000802ff007988 */ /* 0x0007e40008000808 */
.L_x_48:
[----:B------:R-:W-:Y:S05]  /*14d0*/  @P3 BREAK.RELIABLE B4 ;  /* 0x0000000000043942 */ /* 0x000fea0003800100 */
[----:B------:R-:W-:Y:S05]  /*14e0*/  @P3 BRA `(.L_x_50) ;  /* 0x0000000000243947 */ /* 0x000fea0003800000 */
[----:B--23--:R-:W2:Y:S01]  /*14f0*/  LDS R2, [UR8+0x8] ;  /* 0x00000808ff027984 */ /* 0x00cea20008000800 */
[----:B------:R-:W-:-:S05]  /*1500*/  IMAD.MOV.U32 R3, RZ, RZ, 0x6000 ;  /* 0x00006000ff037424 */ /* 0x000fca00078e00ff */
[----:B--2---:R-:W-:-:S04]  /*1510*/  LOP3.LUT R2, R2, 0x6000, R3, 0xd8, !PT ;  /* 0x0000600002027812 */ /* 0x004fc800078ed803 */
[----:B------:R-:W-:-:S05]  /*1520*/  LOP3.LUT R2, R2, 0x400000, RZ, 0xb8, !PT ;  /* 0x0040000002027812 */ /* 0x000fca00078eb8ff */
[----:B------:R2:W-:Y:S02]  /*1530*/  STS [UR8+0x8], R2 ;  /* 0x00000802ff007988 */ /* 0x0005e40008000808 */
.L_x_49:
[----:B------:R-:W-:Y:S05]  /*1540*/  BSYNC.RELIABLE B4 ;  /* 0x0000000000047941 */ /* 0x000fea0003800100 */
.L_x_46:
[----:B--23--:R-:W2:Y:S02]  /*1550*/  @!P3 LDS R2, [UR8+0x8] ;  /* 0x00000808ff02b984 */ /* 0x00cea40008000800 */
[----:B--2---:R-:W-:-:S05]  /*1560*/  @!P3 LOP3.LUT R2, R2, 0x8000, RZ, 0xb8, !PT ;  /* 0x000080000202b812 */ /* 0x004fca00078eb8ff */
[----:B------:R2:W-:Y:S02]  /*1570*/  @!P3 STS [UR8+0x8], R2 ;  /* 0x00000802ff00b988 */ /* 0x0005e40008000808 */
.L_x_50:
[----:B------:R-:W-:Y:S05]  /*1580*/  BSYNC.RECONVERGENT B5 ;  /* 0x0000000000057941 */ /* 0x000fea0003800200 */
.L_x_45:
[----:B------:R-:W-:Y:S05]  /*1590*/  WARPSYNC.ALL ;  /* 0x0000000000007948 */ /* 0x000fea0003800000 */
[----:B------:R-:W-:Y:S01]  /*15a0*/  NOP ;  /* 0x0000000000007918 */ /* 0x000fe20000000000 */
[----:B------:R-:W-:-:S04]  /*15b0*/  UIADD3 UR4, UPT, UPT, UR4, 0x100, URZ ;  /* 0x0000010004047890 */ /* 0x000fc8000fffe0ff */
[----:B------:R-:W-:-:S04]  /*15c0*/  UIADD3 UR20, UP0, UPT, UR4, UR20, URZ ;  /* 0x0000001404147290 */ /* 0x000fc8000ff1e0ff */
[----:B------:R-:W-:Y:S01]  /*15d0*/  ULEA.HI.X.SX32 UR21, UR4, UR21, 0x1, UP0 ;  /* 0x0000001504157291 */ /* 0x000fe200080f0eff */
[----:B------:R-:W-:Y:S11]  /*15e0*/  @P0 BRA `(.L_x_51) ;  /* 0x0000000000300947 */ /* 0x000ff60003800000 */
[----:B--23--:R-:W2:Y:S01]  /*15f0*/  S2R R2, SR_LANEID ;  /* 0x0000000000027919 */ /* 0x00cea20000000000 */
[----:B------:R-:W-:Y:S05]  /*1600*/  WARPSYNC.ALL ;  /* 0x0000000000007948 */ /* 0x000fea0003800000 */
[----:B------:R-:W-:Y:S01]  /*1610*/  NOP ;  /* 0x0000000000007918 */ /* 0x000fe20000000000 */
[----:B--2-4-:R-:W-:-:S05]  /*1620*/  IMAD.SHL.U32 R4, R2, 0x4, RZ ;  /* 0x0000000402047824 */ /* 0x014fca00078e00ff */
[----:B------:R-:W2:Y:S01]  /*1630*/  LDS R5, [R4+UR8] ;  /* 0x0000000804057984 */ /* 0x000ea20008000800 */
[----:B------:R-:W-:-:S05]  /*1640*/  IADD3 R2, P1, PT, R4, UR20, RZ ;  /* 0x0000001404027c10 */ /* 0x000fca000ff3e0ff */
[----:B------:R-:W-:-:S05]  /*1650*/  IMAD.X R3, RZ, RZ, UR21, P1 ;  /* 0x00000015ff037e24 */ /* 0x000fca00088e06ff */
[----:B--2---:R2:W3:Y:S01]  /*1660*/  ATOMG.E.EXCH.STRONG.GPU PT, RZ, [R2], R5 ;  /* 0x0000000502ff73a8 */ /* 0x0044e200041ee100 */
[----:B------:R-:W-:-:S04]  /*1670*/  DEPBAR {5,4,3,2,1,0} ;  /* 0x0000003f0000791a */ /* 0x000fc80000000000 */
[----:B------:R-:W4:Y:S02]  /*1680*/  CCTL.E.C.LDCU.IV.DEEP [UR20] ;  /* 0x0000000014007540 */ /* 0x000f240009c08000 */
[----:B----4-:R2:W-:Y:S01]  /*1690*/  UTMACCTL.IV [UR20] ;  /* 0x00000000140079b9 */ /* 0x0105e20008000000 */
[----:B------:R-:W-:Y:S01]  /*16a0*/  NOP ;  /* 0x0000000000007918 */ /* 0x000fe20000000000 */
.L_x_51:
[----:B------:R-:W-:Y:S05]  /*16b0*/  @P0 BRA `(.L_x_52) ;  /* 0x00000000000c0947 */ /* 0x000fea0003800000 */
[----:B------:R0:W-:Y:S01]  /*16c0*/  UTMACMDFLUSH ;  /* 0x00000000000079b7 */ /* 0x0001e20000000000 */
[----:B------:R-:W-:Y:S05]  /*16d0*/  @P0 BRA `(.L_x_52) ;  /* 0x0000000000040947 */ /* 0x000fea0003800000 */
[----:B------:R-:W-:-:S04]  /*16e0*/  DEPBAR.LE SB0, 0x0 ;  /* 0x000080000000791a */ /* 0x000fc80000000000 */
.L_x_52:
[----:B------:R-:W-:Y:S05]  /*16f0*/  WARPSYNC.ALL ;  /* 0x0000000000007948 */ /* 0x000fea0003800000 */
[----:B------:R-:W-:Y:S01]  /*1700*/  NOP ;  /* 0x0000000000007918 */ /* 0x000fe20000000000 */
[----:B---3--:R-:W-:Y:S01]  /*1710*/  BAR.SYNC.DEFER_BLOCKING 0x0 ;  /* 0x0000000000007b1d */ /* 0x008fe20000010000 */
[----:B--2---:R-:W-:Y:S01]  /*1720*/  SHF.R.U32.HI R2, RZ, 0x5, R0 ;  /* 0x00000005ff027819 */ /* 0x004fe20000011600 */
[----:B------:R-:W-:-:S03]  /*1730*/  USHF.L.U32 UR15, UR15, 0x7, URZ ;  /* 0x000000070f0f7899 */ /* 0x000fc600080006ff */
[----:B------:R-:W-:Y:S01]  /*1740*/  R2UR UR22, R2 ;  /* 0x00000000021672ca */ /* 0x000fe200000e0000 */
[----:B------:R-:W-:Y:S01]  /*1750*/  VOTEU.ALL UP0, P3 ;  /* 0x0000000000ff7886 */ /* 0x000fe20001800000 */
[----:B------:R-:W-:Y:S01]  /*1760*/  UMOV UR4, 0x1 ;  /* 0x0000000100047882 */ /* 0x000fe20000000000 */
[----:B------:R-:W-:Y:S01]  /*1770*/  VOTEU.ALL UP1, P3 ;  /* 0x0000000000ff7886 */ /* 0x000fe20001820000 */
[----:B------:R-:W-:Y:S02]  /*1780*/  BSSY.RECONVERGENT B5, `(.L_x_53) ;  /* 0x0000018000057945 */ /* 0x000fe40003800200 */
[----:B------:R-:W-:-:S04]  /*1790*/  @!UP0 UIADD3 UR10, UPT, UPT, -UR4, 0x100000, URZ ;  /* 0x00100000040a8890 */ /* 0x000fc8000fffe1ff */
[----:B------:R-:W-:Y:S02]  /*17a0*/  @!UP0 USHF.L.U32 UR11, UR10, 0xb, URZ ;  /* 0x0000000b0a0b8899 */ /* 0x000fe400080006ff */
[----:B------:R-:W-:Y:S02]  /*17b0*/  @!UP0 USHF.L.U32 UR10, UR10, 0x1, URZ ;  /* 0x000000010a0a8899 */ /* 0x000fe400080006ff */
[----:B------:R-:W-:-:S04]  /*17c0*/  @!UP0 UIADD3 UR4, UPT, UPT, -UR4, 0x100000, URZ ;  /* 0x0010000004048890 */ /* 0x000fc8000fffe1ff */
[----:B------:R-:W-:Y:S02]  /*17d0*/  @!UP0 USHF.L.U32 UR5, UR4, 0xb, URZ ;  /* 0x0000000b04058899 */ /* 0x000fe400080006ff */
[----:B------:R-:W-:Y:S01]  /*17e0*/  @!UP0 USHF.L.U32 UR4, UR4, 0x1, URZ ;  /* 0x0000000104048899 */ /* 0x000fe200080006ff */
[----:B------:R-:W-:Y:S01]  /*17f0*/  VOTEU.ALL UP0, P3 ;  /* 0x0000000000ff7886 */ /* 0x000fe20001800000 */
[----:B------:R-:W2:Y:S04]  /*1800*/  FENCE.VIEW.ASYNC.S ;  /* 0x00000000000073c6 */ /* 0x000ea80000000000 */
[----:B--2---:R2:W3:Y:S06]  /*1810*/  @!UP0 SYNCS.EXCH.64 URZ, [UR8+0x18000], UR10 ;  /* 0x0180000a08ff85b2 */ /* 0x0044ec0008000100 */
[----:B------:R2:W3:Y:S02]  /*1820*/  @!UP1 SYNCS.EXCH.64 URZ, [UR8+0x18020], UR4 ;  /* 0x0180200408ff95b2 */ /* 0x0004e40008000100 */
[----:B---3--:R-:W-:Y:S06]  /*1830*/  BAR.SYNC.DEFER_BLOCKING 0x0 ;  /* 0x0000000000007b1d */ /* 0x008fec0000010000 */
[----:B------:R-:W-:Y:S05]  /*1840*/  @P3 BRA `(.L_x_54) ;  /* 0x00000000002c3947 */ /* 0x000fea0003800000 */
[----:B--2---:R-:W-:Y:S02]  /*1850*/  UMOV UR4, 0x1 ;  /* 0x0000000100047882 */ /* 0x004fe40000000000 */
[----:B------:R-:W-:-:S04]  /*1860*/  UIADD3 UR10, UPT, UPT, -UR4, 0x100000, URZ ;  /* 0x00100000040a7890 */ /* 0x000fc8000fffe1ff */
[----:B------:R-:W-:Y:S02]  /*1870*/  USHF.L.U32 UR11, UR10, 0xb, URZ ;  /* 0x0000000b0a0b7899 */ /* 0x000fe400080006ff */
[----:B------:R-:W-:Y:S02]  /*1880*/  USHF.L.U32 UR10, UR10, 0x1, URZ ;  /* 0x000000010a0a7899 */ /* 0x000fe400080006ff */
[----:B------:R-:W-:-:S04]  /*1890*/  UIADD3 UR4, UPT, UPT, -UR4, 0x100000, URZ ;  /* 0x0010000004047890 */ /* 0x000fc8000fffe1ff */
[----:B------:R-:W-:Y:S02]  /*18a0*/  USHF.L.U32 UR5, UR4, 0xb, URZ ;  /* 0x0000000b04057899 */ /* 0x000fe400080006ff */
[----:B------:R-:W-:Y:S01]  /*18b0*/  USHF.L.U32 UR4, UR4, 0x1, URZ ;  /* 0x0000000104047899 */ /* 0x000fe200080006ff */
[----:B------:R-:W2:Y:S03]  /*18c0*/  FENCE.VIEW.ASYNC.S ;  /* 0x00000000000073c6 */ /* 0x000ea60000000000 */
[----:B--2---:R3:W2:Y:S08]  /*18d0*/  SYNCS.EXCH.64 URZ, [UR8+0x18008], UR10 ;  /* 0x0180080a08ff75b2 */ /* 0x0046b00008000100 */
[----:B------:R3:W4:Y:S02]  /*18e0*/  SYNCS.EXCH.64 URZ, [UR8+0x18028], UR4 ;  /* 0x0180280408ff75b2 */ /* 0x0007240008000100 */
[----:B---3--:R-:W-:Y:S01]  /*18f0*/  NOP ;  /* 0x0000000000007918 */ /* 0x008fe20000000000 */
.L_x_54:
[----:B--2---:R-:W-:Y:S05]  /*1900*/  BSYNC.RECONVERGENT B5 ;  /* 0x0000000000057941 */ /* 0x004fea0003800200 */
.L_x_53:
[----:B----4-:R-:W-:Y:S06]  /*1910*/  BAR.SYNC.DEFER_BLOCKING 0x0 ;  /* 0x0000000000007b1d */ /* 0x010fec0000010000 */
[----:B------:R-:W-:Y:S04]  /*1920*/  BSSY.RECONVERGENT B5, `(.L_x_55) ;  /* 0x000000d000057945 */ /* 0x000fe80003800200 */
[----:B------:R-:W-:Y:S05]  /*1930*/  @P3 BRA `(.L_x_56) ;  /* 0x00000000002c3947 */ /* 0x000fea0003800000 */
[----:B------:R-:W-:Y:S02]  /*1940*/  UMOV UR4, 0x1 ;  /* 0x0000000100047882 */ /* 0x000fe40000000000 */
[----:B------:R-:W-:-:S04]  /*1950*/  UIADD3 UR10, UPT, UPT, -UR4, 0x100000, URZ ;  /* 0x00100000040a7890 */ /* 0x000fc8000fffe1ff */
[----:B------:R-:W-:Y:S02]  /*1960*/  USHF.L.U32 UR11, UR10, 0xb, URZ ;  /* 0x0000000b0a0b7899 */ /* 0x000fe400080006ff */
[----:B------:R-:W-:Y:S02]  /*1970*/  USHF.L.U32 UR10, UR10, 0x1, URZ ;  /* 0x000000010a0a7899 */ /* 0x000fe400080006ff */
[----:B------:R-:W-:-:S04]  /*1980*/  UIADD3 UR4, UPT, UPT, -UR4, 0x100000, URZ ;  /* 0x0010000004047890 */ /* 0x000fc8000fffe1ff */
[----:B------:R-:W-:Y:S02]  /*1990*/  USHF.L.U32 UR5, UR4, 0xb, URZ ;  /* 0x0000000b04057899 */ /* 0x000fe400080006ff */
[----:B------:R-:W-:Y:S01]  /*19a0*/  USHF.L.U32 UR4, UR4, 0x1, URZ ;  /* 0x0000000104047899 */ /* 0x000fe200080006ff */
[----:B------:R-:W2:Y:S03]  /*19b0*/  FENCE.VIEW.ASYNC.S ;  /* 0x00000000000073c6 */ /* 0x000ea60000000000 */
[----:B--2---:R2:W3:Y:S08]  /*19c0*/  SYNCS.EXCH.64 URZ, [UR8+0x18010], UR10 ;  /* 0x0180100a08ff75b2 */ /* 0x0044f00008000100 */
[----:B------:R2:W4:Y:S01]  /*19d0*/  SYNCS.EXCH.64 URZ, [UR8+0x18030], UR4 ;  /* 0x0180300408ff75b2 */ /* 0x0005220008000100 */
[----:B------:R-:W-:Y:S01]  /*19e0*/  NOP ;  /* 0x0000000000007918 */ /* 0x000fe20000000000 */
.L_x_56:
[----:B--2---:R-:W-:Y:S05]  /*19f0*/  BSYNC.RECONVERGENT B5 ;  /* 0x0000000000057941 */ /* 0x004fea0003800200 */
.L_x_55:
[----:B---34-:R-:W-:Y:S01]  /*1a00*/  BAR.SYNC.DEFER_BLOCKING 0x0 ;  /* 0x0000000000007b1d */ /* 0x018fe20000010000 */
[----:B------:R-:W-:Y:S01]  /*1a10*/  UIADD3 UR12, UPT, UPT, UR8, 0x18020, URZ ;  /* 0x00018020080c7890 */ /* 0x000fe2000fffe0ff */
[----:B------:R-:W-:Y:S01]  /*1a20*/  ISETP.GE.AND P0, PT, R10, 0x1, PT ;  /* 0x000000010a00780c */ /* 0x000fe20003f06270 */
[----:B------:R-:W-:-:S03]  /*1a30*/  USHF.L.U32 UR19, UR7, 0x6, URZ ;  /* 0x0000000607137899 */ /* 0x000fc600080006ff */
        /* <DEDUP_REMOVED lines=13> */
.L_x_58:
[----:B--2---:R-:W-:Y:S05]  /*1b10*/  BSYNC.RECONVERGENT B5 ;  /* 0x0000000000057941 */ /* 0x004fea0003800200 */
.L_x_57:
[----:B------:R-:W-:Y:S05]  /*1b20*/  @!P0 BRA `(.L_x_59) ;  /* 0x0000000800748947 */ /* 0x000fea0003800000 */
[----:B---34-:R-:W-:Y:S01]  /*1b30*/  BAR.SYNC.DEFER_BLOCKING 0x0 ;  /* 0x0000000000007b1d */ /* 0x018fe20000010000 */
[----:B------:R-:W-:Y:S01]  /*1b40*/  ELECT P1, URZ, PT ;  /* 0x0000000000ff782f */ /* 0x000fe20003820000 */
[----:B------:R-:W-:Y:S01]  /*1b50*/  @!P3 IMAD.MOV.U32 R2, RZ, RZ, 0x6000 ;  /* 0x00006000ff02b424 */ /* 0x000fe200078e00ff */
[----:B------:R-:W-:Y:S02]  /*1b60*/  UIADD3 UR16, UPT, UPT, UR8, 0x10000, URZ ;  /* 0x0001000008107890 */ /* 0x000fe4000fffe0ff */
[----:B------:R-:W-:Y:S02]  /*1b70*/  ISETP.LT.U32.AND P1, PT, R68, 0x20, P1 ;  /* 0x000000204400780c */ /* 0x000fe40000f21070 */
[----:B------:R-:W-:Y:S01]  /*1b80*/  ELECT P0, URZ, PT ;  /* 0x0000000000ff782f */ /* 0x000fe20003800000 */
[----:B------:R-:W-:-:S03]  /*1b90*/  UMOV UR11, UR15 ;  /* 0x0000000f000b7c82 */ /* 0x000fc60008000000 */
[----:B------:R-:W-:-:S07]  /*1ba0*/  ISETP.LT.U32.AND P0, PT, R68, 0x20, P0 ;  /* 0x000000204400780c */ /* 0x000fce0000701070 */
[----:B------:R-:W-:Y:S01]  /*1bb0*/  VOTEU.ANY UP0, P1 ;  /* 0x0000000000ff7886 */ /* 0x000fe20000800100 */
[----:B------:R-:W-:-:S04]  /*1bc0*/  VOTEU.ANY UP2, P1 ;  /* 0x0000000000ff7886 */ /* 0x000fc80000840100 */
[----:B------:R-:W-:Y:S02]  /*1bd0*/  @UP0 UIADD3 UR17, UPT, UPT, UR8, 0x18000, URZ ;  /* 0x0001800008110890 */ /* 0x000fe4000fffe0ff */
[----:B------:R2:W-:Y:S01]  /*1be0*/  @!P3 SYNCS.ARRIVE.TRANS64 RZ, [UR8+0x18000], R2 ;  /* 0x01800002ffffb9a7 */ /* 0x0005e20008000008 */
[----:B------:R-:W-:Y:S01]  /*1bf0*/  @UP0 UMOV UR18, URZ ;  /* 0x000000ff00120c82 */ /* 0x000fe20008000000 */
[----:B------:R-:W-:Y:S01]  /*1c00*/  BAR.SYNC.DEFER_BLOCKING 0x0 ;  /* 0x0000000000007b1d */ /* 0x000fe20000010000 */
[----:B------:R-:W-:-:S05]  /*1c10*/  UISETP.NE.U32.AND UP0, UPT, UR22, URZ, UPT ;  /* 0x000000ff1600728c */ /* 0x000fca000bf05070 */
[----:B------:R-:W-:Y:S01]  /*1c20*/  VOTEU.ANY UP1, P0 ;  /* 0x0000000000ff7886 */ /* 0x000fe20000020100 */
[----:B------:R-:W-:-:S04]  /*1c30*/  VOTEU.ANY UP3, P0 ;  /* 0x0000000000ff7886 */ /* 0x000fc80000060100 */
[----:B------:R-:W-:Y:S01]  /*1c40*/  @UP1 UIADD3 UR9, UPT, UPT, UR8, 0x18000, URZ ;  /* 0x0001800008091890 */ /* 0x000fe2000fffe0ff */
[----:B------:R-:W-:Y:S01]  /*1c50*/  @UP1 UMOV UR10, URZ ;  /* 0x000000ff000a1c82 */ /* 0x000fe20008000000 */
[----:B------:R2:W-:Y:S01]  /*1c60*/  @UP2 UTMALDG.2D [UR16], [UR24] ;  /* 0x00000010180025b4 */ /* 0x0005e20008008000 */
[----:B------:R3:W-:Y:S06]  /*1c70*/  MEMBAR.ALL.CTA ;  /* 0x0000000000007992 */ /* 0x0007ec0000008000 */
[----:B---3--:R-:W3:Y:S02]  /*1c80*/  FENCE.VIEW.ASYNC.S ;  /* 0x00000000000073c6 */ /* 0x008ee40000000000 */
[----:B---3--:R-:W-:Y:S06]  /*1c90*/  BAR.SYNC.DEFER_BLOCKING 0x0 ;  /* 0x0000000000007b1d */ /* 0x008fec0000010000 */
[----:B------:R2:W-:Y:S02]  /*1ca0*/  @UP3 UTMALDG.2D [UR8], [UR26] ;  /* 0x000000081a0035b4 */ /* 0x0005e40008008000 */
[----:B------:R-:W-:Y:S06]  /*1cb0*/  BAR.SYNC.DEFER_BLOCKING 0x0 ;  /* 0x0000000000007b1d */ /* 0x000fec0000010000 */
[----:B------:R-:W3:Y:S02]  /*1cc0*/  SYNCS.PHASECHK.TRANS64.TRYWAIT P0, [UR8+0x18000], RZ ;  /* 0x018000ffff0075a7 */ /* 0x000ee40008001108 */
[----:B--23--:R-:W-:Y:S05]  /*1cd0*/  @!P0 BRA `(.L_x_60) ;  /* 0x00000010004c8947 */ /* 0x00cfea0003800000 */
.L_x_78:
[----:B------:R-:W-:Y:S05]  /*1ce0*/  BRA.U UP0, `(.L_x_61) ;  /* 0x0000000100747547 */ /* 0x000fea000b800000 */
[----:B------:R-:W-:Y:S02]  /*1cf0*/  USHF.R.U32.HI UR6, URZ, 0x4, UR16 ;  /* 0x00000004ff067899 */ /* 0x000fe40008011610 */
[----:B------:R-:W-:Y:S02]  /*1d00*/  USHF.R.U32.HI UR10, URZ, 0x4, UR8 ;  /* 0x00000004ff0a7899 */ /* 0x000fe40008011608 */
[----:B------:R-:W-:Y:S02]  /*1d10*/  USGXT.U32 UR6, UR6, 0xe ;  /* 0x0000000e0606789a */ /* 0x000fe40008000000 */
[----:B------:R-:W-:Y:S02]  /*1d20*/  USGXT.U32 UR10, UR10, 0xe ;  /* 0x0000000e0a0a789a */ /* 0x000fe40008000000 */
[----:B------:R-:W-:Y:S02]  /*1d30*/  UIADD3 UR34, UP0, UPT, UR6, 0x2, URZ ;  /* 0x0000000206227890 */ /* 0x000fe4000ff1e0ff */
[----:B------:R-:W-:Y:S01]  /*1d40*/  UIADD3 UR32, UP1, UPT, UR10, 0x2, URZ ;  /* 0x000000020a207890 */ /* 0x000fe2000ff3e0ff */
[----:B------:R-:W-:Y:S01]  /*1d50*/  UMOV UR4, URZ ;  /* 0x000000ff00047c82 */ /* 0x000fe20008000000 */
[----:B------:R-:W-:Y:S01]  /*1d60*/  UMOV UR5, URZ ;  /* 0x000000ff00057c82 */ /* 0x000fe20008000000 */
[----:B------:R-:W-:-:S02]  /*1d70*/  UIADD3.X UR35, UPT, UPT, UR4, 0x40004040, URZ, UP0, !UPT ;  /* 0x4000404004237890 */ /* 0x000fc400087fe4ff */
[----:B------:R-:W-:Y:S02]  /*1d80*/  UIADD3.X UR33, UPT, UPT, UR5, 0x40004040, URZ, UP1, !UPT ;  /* 0x4000404005217890 */ /* 0x000fe40008ffe4ff */
[----:B------:R-:W-:Y:S02]  /*1d90*/  UIADD3.64 UR4, UPT, UPT, UR34, 0x2, URZ ;  /* 0x0000000222047897 */ /* 0x000fe4000fffe0ff */
[----:B------:R-:W-:Y:S02]  /*1da0*/  UIADD3.64 UR16, UPT, UPT, UR32, 0x2, URZ ;  /* 0x0000000220107897 */ /* 0x000fe4000fffe0ff */
[----:B------:R-:W-:Y:S02]  /*1db0*/  UIADD3.64 UR28, UPT, UPT, UR34, 0x4, URZ ;  /* 0x00000004221c7897 */ /* 0x000fe4000fffe0ff */
[----:B------:R-:W-:Y:S01]  /*1dc0*/  UIADD3.64 UR30, UPT, UPT, UR32, 0x4, URZ ;  /* 0x00000004201e7897 */ /* 0x000fe2000fffe0ff */
[----:B------:R-:W-:Y:S01]  /*1dd0*/  UMOV UR36, 0x0 ;  /* 0x0000000000247882 */ /* 0x000fe20000000000 */
[----:B------:R-:W-:Y:S01]  /*1de0*/  UMOV UR37, 0x4200010 ;  /* 0x0420001000257882 */ /* 0x000fe20000000000 */
[----:B------:R-:W-:Y:S01]  /*1df0*/  UMOV UR7, 0x40004040 ;  /* 0x4000404000077882 */ /* 0x000fe20000000000 */
[----:B------:R-:W-:Y:S01]  /*1e00*/  UMOV UR11, 0x40004040 ;  /* 0x40004040000b7882 */ /* 0x000fe20000000000 */
[----:B------:R-:W-:Y:S01]  /*1e10*/  UMOV UR38, 0x0 ;  /* 0x0000000000267882 */ /* 0x000fe20000000000 */
[----:B------:R-:W-:Y:S01]  /*1e20*/  UMOV UR39, 0x4200010 ;  /* 0x0420001000277882 */ /* 0x000fe20000000000 */
[----:B------:R-:W-:Y:S01]  /*1e30*/  UMOV UR40, 0x0 ;  /* 0x0000000000287882 */ /* 0x000fe20000000000 */
[----:B------:R-:W-:Y:S01]  /*1e40*/  UMOV UR41, 0x4200010 ;  /* 0x0420001000297882 */ /* 0x000fe20000000000 */
[----:B------:R2:W-:Y:S01]  /*1e50*/  UTCHMMA gdesc[UR6], gdesc[UR10], tmem[UR23], tmem[UR36], idesc[UR37], !UPT ;  /* 0x00ff240a060075ea */ /* 0x0005e2000f800017 */
[----:B------:R-:W-:Y:S01]  /*1e60*/  UMOV UR42, 0x0 ;  /* 0x00000000002a7882 */ /* 0x000fe20000000000 */
[----:B------:R-:W-:Y:S01]  /*1e70*/  UMOV UR43, 0x4200010 ;  /* 0x04200010002b7882 */ /* 0x000fe20000000000 */
[----:B------:R2:W-:Y:S01]  /*1e80*/  UTCHMMA gdesc[UR34], gdesc[UR32], tmem[UR23], tmem[UR38], idesc[UR39], UPT ;  /* 0x00ff2620220075ea */ /* 0x0005e2000b800017 */
[----:B------:R2:W-:Y:S01]  /*1e90*/  UTCHMMA gdesc[UR4], gdesc[UR16], tmem[UR23], tmem[UR40], idesc[UR41], UPT ;  /* 0x00ff2810040075ea */ /* 0x0005e2000b800017 */
[----:B------:R2:W-:Y:S01]  /*1ea0*/  UTCHMMA gdesc[UR28], gdesc[UR30], tmem[UR23], tmem[UR42], idesc[UR43], UPT ;  /* 0x00ff2a1e1c0075ea */ /* 0x0005e2000b800017 */
[----:B------:R-:W-:Y:S01]  /*1eb0*/  NOP ;  /* 0x0000000000007918 */ /* 0x000fe20000000000 */
.L_x_61:
[----:B------:R-:W-:Y:S01]  /*1ec0*/  ELECT P0, URZ, PT ;  /* 0x0000000000ff782f */ /* 0x000fe20003800000 */
[----:B--2---:R-:W-:Y:S01]  /*1ed0*/  UMOV UR4, UR12 ;  /* 0x0000000c00047c82 */ /* 0x004fe20008000000 */
[----:B------:R-:W-:Y:S02]  /*1ee0*/  UMOV UR5, URZ ;  /* 0x000000ff00057c82 */ /* 0x000fe40008000000 */
[----:B------:R-:W-:-:S13]  /*1ef0*/  ISETP.LT.U32.AND P0, PT, R68, 0x20, P0 ;  /* 0x000000204400780c */ /* 0x000fda0000701070 */
[----:B------:R-:W-:Y:S01]  /*1f00*/  VOTEU.ANY UP0, P0 ;  /* 0x0000000000ff7886 */ /* 0x000fe20000000100 */
[----:B------:R-:W-:Y:S01]  /*1f10*/  VOTEU.ANY UP1, P0 ;  /* 0x0000000000ff7886 */ /* 0x000fe20000020100 */
[----:B------:R-:W-:-:S03]  /*1f20*/  ISETP.GE.U32.AND P0, PT, R10, 0x41, PT ;  /* 0x000000410a00780c */ /* 0x000fc60003f06070 */
[----:B------:R-:W-:Y:S02]  /*1f30*/  @UP0 UMOV UR4, UR4 ;  /* 0x0000000400040c82 */ /* 0x000fe40008000000 */
[----:B------:R2:W-:Y:S01]  /*1f40*/  @UP1 UTCBAR [UR4], URZ ;  /* 0x000000ff040013e9 */ /* 0x0005e200080000ff */
[----:B------:R-:W-:Y:S06]  /*1f50*/  BAR.SYNC.DEFER_BLOCKING 0x0 ;  /* 0x0000000000007b1d */ /* 0x000fec0000010000 */
[----:B------:R-:W3:Y:S02]  /*1f60*/  SYNCS.PHASECHK.TRANS64.TRYWAIT P1, [UR8+0x18020], RZ ;  /* 0x018020ffff0075a7 */ /* 0x000ee40008021108 */
[----:B--23--:R-:W-:Y:S05]  /*1f70*/  @!P1 BRA `(.L_x_62) ;  /* 0x0000000c00b09947 */ /* 0x00cfea0003800000 */
.L_x_79:
[----:B------:R-:W-:Y:S01]  /*1f80*/  UMOV UR4, URZ ;  /* 0x000000ff00047c82 */ /* 0x000fe20008000000 */
[----:B------:R-:W-:Y:S05]  /*1f90*/  @!P0 BRA `(.L_x_59) ;  /* 0x0000000400588947 */ /* 0x000fea0003800000 */
[----:B------:R-:W2:Y:S01]  /*1fa0*/  LDCU UR29, c[0x0][0x3a0] ;  /* 0x00007400ff1d77ac */ /* 0x000ea20008000800 */
[----:B------:R-:W-:Y:S01]  /*1fb0*/  UMOV UR9, 0x1 ;  /* 0x0000000100097882 */ /* 0x000fe20000000000 */
[----:B------:R-:W-:-:S05]  /*1fc0*/  UMOV UR18, 0x40 ;  /* 0x0000004000127882 */ /* 0x000fca0000000000 */
.L_x_66:
[----:B------:R-:W-:Y:S01]  /*1fd0*/  BAR.SYNC.DEFER_BLOCKING 0x0 ;  /* 0x0000000000007b1d */ /* 0x000fe20000010000 */
[----:B------:R-:W-:Y:S01]  /*1fe0*/  ULEA UR28, UR9, UR8, 0x3 ;  /* 0x00000008091c7291 */ /* 0x000fe2000f8e18ff */
[----:B------:R-:W-:Y:S01]  /*1ff0*/  @!P3 IMAD.MOV.U32 R2, RZ, RZ, 0x6000 ;  /* 0x00006000ff02b424 */ /* 0x000fe200078e00ff */
[----:B------:R-:W-:Y:S01]  /*2000*/  ELECT P1, URZ, PT ;  /* 0x0000000000ff782f */ /* 0x000fe20003820000 */
[----:B------:R-:W-:-:S03]  /*2010*/  ULEA UR16, UR9, UR8, 0xd ;  /* 0x0000000809107291 */ /* 0x000fc6000f8e68ff */
[----:B------:R-:W-:Y:S02]  /*2020*/  ISETP.LT.U32.AND P1, PT, R68, 0x20, P1 ;  /* 0x000000204400780c */ /* 0x000fe40000f21070 */
[----:B------:R-:W-:Y:S01]  /*2030*/  ELECT P0, URZ, PT ;  /* 0x0000000000ff782f */ /* 0x000fe20003800000 */
[----:B------:R-:W-:-:S03]  /*2040*/  UIADD3 UR16, UPT, UPT, UR16, 0x10000, URZ ;  /* 0x0001000010107890 */ /* 0x000fc6000fffe0ff */
[----:B------:R-:W-:Y:S01]  /*2050*/  ISETP.LT.U32.AND P0, PT, R68, 0x20, P0 ;  /* 0x000000204400780c */ /* 0x000fe20000701070 */
[----:B------:R-:W-:Y:S01]  /*2060*/  ULEA UR12, UR9, UR8, 0xe ;  /* 0x00000008090c7291 */ /* 0x000fe2000f8e70ff */
[----:B------:R-:W-:Y:S01]  /*2070*/  UMOV UR14, UR18 ;  /* 0x00000012000e7c82 */ /* 0x000fe20008000000 */
[----:B------:R-:W-:-:S04]  /*2080*/  USHF.L.U32 UR5, UR4, 0x1f, URZ ;  /* 0x0000001f04057899 */ /* 0x000fc800080006ff */
[----:B------:R-:W-:Y:S01]  /*2090*/  VOTEU.ANY UP0, P1 ;  /* 0x0000000000ff7886 */ /* 0x000fe20000800100 */
[----:B------:R3:W-:Y:S04]  /*20a0*/  @!P3 SYNCS.ARRIVE.TRANS64 RZ, [UR28+0x18000], R2 ;  /* 0x01800002ffffb9a7 */ /* 0x0007e8000800001c */
[----:B------:R-:W-:Y:S01]  /*20b0*/  @UP0 UIADD3 UR17, UPT, UPT, UR28, 0x18000, URZ ;  /* 0x000180001c110890 */ /* 0x000fe2000fffe0ff */
[----:B------:R-:W-:Y:S01]  /*20c0*/  VOTEU.ANY UP0, P1 ;  /* 0x0000000000ff7886 */ /* 0x000fe20000800100 */
[----:B------:R-:W-:Y:S01]  /*20d0*/  BAR.SYNC.DEFER_BLOCKING 0x0 ;  /* 0x0000000000007b1d */ /* 0x000fe20000010000 */
[----:B---3--:R-:W-:-:S05]  /*20e0*/  IMAD.U32 R2, RZ, RZ, UR5 ;  /* 0x00000005ff027e24 */ /* 0x008fca000f8e00ff */
[----:B------:R-:W-:-:S05]  /*20f0*/  VOTEU.ANY UP1, P0 ;  /* 0x0000000000ff7886 */ /* 0x000fca0000020100 */
[----:B------:R-:W-:Y:S01]  /*2100*/  @UP1 UIADD3 UR13, UPT, UPT, UR28, 0x18000, URZ ;  /* 0x000180001c0d1890 */ /* 0x000fe2000fffe0ff */
[----:B------:R-:W-:Y:S01]  /*2110*/  VOTEU.ANY UP1, P0 ;  /* 0x0000000000ff7886 */ /* 0x000fe20000020100 */
[----:B------:R3:W-:Y:S01]  /*2120*/  @UP0 UTMALDG.2D [UR16], [UR24] ;  /* 0x00000010180005b4 */ /* 0x0007e20008008000 */
[----:B------:R-:W-:Y:S01]  /*2130*/  UISETP.NE.U32.AND UP0, UPT, UR22, URZ, UPT ;  /* 0x000000ff1600728c */ /* 0x000fe2000bf05070 */
[----:B------:R4:W-:Y:S06]  /*2140*/  MEMBAR.ALL.CTA ;  /* 0x0000000000007992 */ /* 0x0009ec0000008000 */
[----:B----4-:R-:W4:Y:S02]  /*2150*/  FENCE.VIEW.ASYNC.S ;  /* 0x00000000000073c6 */ /* 0x010f240000000000 */
[----:B----4-:R-:W-:Y:S06]  /*2160*/  BAR.SYNC.DEFER_BLOCKING 0x0 ;  /* 0x0000000000007b1d */ /* 0x010fec0000010000 */
[----:B------:R3:W-:Y:S02]  /*2170*/  @UP1 UTMALDG.2D [UR12], [UR26] ;  /* 0x0000000c1a0015b4 */ /* 0x0007e40008008000 */
[----:B------:R-:W-:Y:S06]  /*2180*/  BAR.SYNC.DEFER_BLOCKING 0x0 ;  /* 0x0000000000007b1d */ /* 0x000fec0000010000 */
[----:B------:R-:W4:Y:S02]  /*2190*/  SYNCS.PHASECHK.TRANS64.TRYWAIT P0, [UR28+0x18000], R2 ;  /* 0x01800002ff0075a7 */ /* 0x000f24000800111c */
[----:B---34-:R-:W-:Y:S05]  /*21a0*/  @!P0 BRA `(.L_x_63) ;  /* 0x0000000c00308947 */ /* 0x018fea0003800000 */
.L_x_80:
        /* <DEDUP_REMOVED lines=11> */
[----:B------:R-:W-:Y:S02]  /*2260*/  UIADD3 UR6, UP0, UPT, UR16, 0x2, URZ ;  /* 0x0000000210067890 */ /* 0x000fe4000ff1e0ff */
[----:B------:R-:W-:Y:S02]  /*2270*/  UIADD3 UR32, UP1, UPT, UR30, 0x2, URZ ;  /* 0x000000021e207890 */ /* 0x000fe4000ff3e0ff */
[----:B------:R-:W-:Y:S02]  /*2280*/  UIADD3 UR34, UP2, UPT, UR16, 0x4, URZ ;  /* 0x0000000410227890 */ /* 0x000fe4000ff5e0ff */
[----:B------:R-:W-:Y:S02]  /*2290*/  UIADD3 UR36, UP3, UPT, UR30, 0x4, URZ ;  /* 0x000000041e247890 */ /* 0x000fe4000ff7e0ff */
[----:B------:R-:W-:-:S02]  /*22a0*/  UIADD3.X UR7, UPT, UPT, UR17, URZ, URZ, UP0, !UPT ;  /* 0x000000ff11077290 */ /* 0x000fc400087fe4ff */
[----:B------:R-:W-:Y:S02]  /*22b0*/  UIADD3.X UR33, UPT, UPT, UR31, URZ, URZ, UP1, !UPT ;  /* 0x000000ff1f217290 */ /* 0x000fe40008ffe4ff */
[----:B------:R-:W-:Y:S02]  /*22c0*/  UIADD3.X UR35, UPT, UPT, UR17, URZ, URZ, UP2, !UPT ;  /* 0x000000ff11237290 */ /* 0x000fe400097fe4ff */
[----:B------:R-:W-:Y:S01]  /*22d0*/  UIADD3.X UR37, UPT, UPT, UR31, URZ, URZ, UP3, !UPT ;  /* 0x000000ff1f257290 */ /* 0x000fe20009ffe4ff */
        /* <DEDUP_REMOVED lines=8> */
[----:B------:R3:W-:Y:S01]  /*2360*/  UTCHMMA gdesc[UR10], gdesc[UR12], tmem[UR23], tmem[UR38], idesc[UR39], UPT ;  /* 0x00ff260c0a0075ea */ /* 0x0007e2000b800017 */
[----:B------:R-:W-:Y:S01]  /*2370*/  UMOV UR44, 0x0 ;  /* 0x00000000002c7882 */ /* 0x000fe20000000000 */
[----:B------:R-:W-:Y:S01]  /*2380*/  UMOV UR45, 0x4200010 ;  /* 0x04200010002d7882 */ /* 0x000fe20000000000 */
[----:B------:R3:W-:Y:S01]  /*2390*/  UTCHMMA gdesc[UR16], gdesc[UR30], tmem[UR23], tmem[UR40], idesc[UR41], UPT ;  /* 0x00ff281e100075ea */ /* 0x0007e2000b800017 */
[----:B------:R3:W-:Y:S01]  /*23a0*/  UTCHMMA gdesc[UR6], gdesc[UR32], tmem[UR23], tmem[UR42], idesc[UR43], UPT ;  /* 0x00ff2a20060075ea */ /* 0x0007e2000b800017 */
[----:B------:R3:W-:Y:S01]  /*23b0*/  UTCHMMA gdesc[UR34], gdesc[UR36], tmem[UR23], tmem[UR44], idesc[UR45], UPT ;  /* 0x00ff2c24220075ea */ /* 0x0007e2000b800017 */
[----:B------:R-:W-:Y:S01]  /*23c0*/  NOP ;  /* 0x0000000000007918 */ /* 0x000fe20000000000 */
.L_x_64:
[----:B------:R-:W-:Y:S01]  /*23d0*/  ELECT P0, URZ, PT ;  /* 0x0000000000ff782f */ /* 0x000fe20003800000 */
[----:B---3--:R-:W-:-:S03]  /*23e0*/  UIADD3 UR6, UPT, UPT, UR28, 0x18020, URZ ;  /* 0x000180201c067890 */ /* 0x008fc6000fffe0ff */
[----:B------:R-:W-:Y:S01]  /*23f0*/  ISETP.LT.U32.AND P0, PT, R68, 0x20, P0 ;  /* 0x000000204400780c */ /* 0x000fe20000701070 */
[----:B------:R-:W-:-:S12]  /*2400*/  UMOV UR7, URZ ;  /* 0x000000ff00077c82 */ /* 0x000fd80008000000 */
[----:B------:R-:W-:Y:S01]  /*2410*/  VOTEU.ANY UP0, P0 ;  /* 0x0000000000ff7886 */ /* 0x000fe20000000100 */
[----:B------:R-:W-:-:S04]  /*2420*/  VOTEU.ANY UP1, P0 ;  /* 0x0000000000ff7886 */ /* 0x000fc80000020100 */
[----:B------:R-:W-:Y:S02]  /*2430*/  @UP0 UMOV UR6, UR6 ;  /* 0x0000000600060c82 */ /* 0x000fe40008000000 */
[----:B------:R3:W-:Y:S01]  /*2440*/  @UP1 UTCBAR [UR6], URZ ;  /* 0x000000ff060013e9 */ /* 0x0007e200080000ff */
[----:B------:R-:W-:Y:S06]  /*2450*/  BAR.SYNC.DEFER_BLOCKING 0x0 ;  /* 0x0000000000007b1d */ /* 0x000fec0000010000 */
[----:B------:R-:W4:Y:S02]  /*2460*/  SYNCS.PHASECHK.TRANS64.TRYWAIT P0, [UR28+0x18020], R2 ;  /* 0x01802002ff0075a7 */ /* 0x000f24000800111c */
[----:B---34-:R-:W-:Y:S05]  /*2470*/  @!P0 BRA `(.L_x_65) ;  /* 0x0000000800888947 */ /* 0x018fea0003800000 */
.L_x_81:
[----:B------:R-:W-:Y:S02]  /*2480*/  UIADD3 UR9, UPT, UPT, UR9, 0x1, URZ ;  /* 0x0000000109097890 */ /* 0x000fe4000fffe0ff */
[----:B------:R-:W-:Y:S02]  /*2490*/  UIADD3 UR18, UPT, UPT, UR18, 0x40, URZ ;  /* 0x0000004012127890 */ /* 0x000fe4000fffe0ff */
[----:B------:R-:W-:-:S04]  /*24a0*/  UISETP.NE.U32.AND UP0, UPT, UR9, 0x4, UPT ;  /* 0x000000040900788c */ /* 0x000fc8000bf05070 */
[----:B------:R-:W-:Y:S02]  /*24b0*/  USEL UR5, URZ, 0x1, UP0 ;  /* 0x00000001ff057887 */ /* 0x000fe40008000000 */
[----:B------:R-:W-:Y:S02]  /*24c0*/  USEL UR9, UR9, URZ, UP0 ;  /* 0x000000ff09097287 */ /* 0x000fe40008000000 */
[----:B--2---:R-:W-:Y:S02]  /*24d0*/  UISETP.GE.AND UP0, UPT, UR18, UR29, UPT ;  /* 0x0000001d1200728c */ /* 0x004fe4000bf06270 */
[----:B------:R-:W-:-:S07]  /*24e0*/  ULOP3.LUT UR4, UR4, UR5, URZ, 0x3c, !UPT ;  /* 0x0000000504047292 */ /* 0x000fce000f8e3cff */
[----:B------:R-:W-:Y:S05]  /*24f0*/  BRA.U !UP0, `(.L_x_66) ;  /* 0xfffffff908b47547 */ /* 0x000fea000b83ffff */
.L_x_59:
[----:B---34-:R-:W-:Y:S06]  /*2500*/  BAR.SYNC.DEFER_BLOCKING 0x0 ;  /* 0x0000000000007b1d */ /* 0x018fec0000010000 */
[----:B------:R-:W-:Y:S04]  /*2510*/  BSSY.RECONVERGENT B5, `(.L_x_67) ;  /* 0x0000004000057945 */ /* 0x000fe80003800200 */
[----:B------:R-:W-:Y:S05]  /*2520*/  @P3 BRA `(.L_x_68) ;  /* 0x0000000000083947 */ /* 0x000fea0003800000 */
[----:B------:R-:W2:Y:S02]  /*2530*/  SYNCS.CCTL.IV [UR8+0x18000] ;  /* 0x01800000ff0079b1 */ /* 0x000ea40008000008 */
[----:B--2---:R-:W2:Y:S02]  /*2540*/  SYNCS.CCTL.IV [UR8+0x18020] ;  /* 0x01802000ff0079b1 */ /* 0x004ea40008000008 */
.L_x_68:
[----:B------:R-:W-:Y:S05]  /*2550*/  BSYNC.RECONVERGENT B5 ;  /* 0x0000000000057941 */ /* 0x000fea0003800200 */
.L_x_67:
[----:B--2---:R-:W-:Y:S06]  /*2560*/  BAR.SYNC.DEFER_BLOCKING 0x0 ;  /* 0x0000000000007b1d */ /* 0x004fec0000010000 */
[----:B------:R-:W-:Y:S04]  /*2570*/  BSSY.RECONVERGENT B5, `(.L_x_69) ;  /* 0x0000004000057945 */ /* 0x000fe80003800200 */
[----:B------:R-:W-:Y:S05]  /*2580*/  @P3 BRA `(.L_x_70) ;  /* 0x0000000000083947 */ /* 0x000fea0003800000 */
[----:B------:R-:W2:Y:S02]  /*2590*/  SYNCS.CCTL.IV [UR8+0x18008] ;  /* 0x01800800ff0079b1 */ /* 0x000ea40008000008 */
[----:B--2---:R-:W2:Y:S02]  /*25a0*/  SYNCS.CCTL.IV [UR8+0x18028] ;  /* 0x01802800ff0079b1 */ /* 0x004ea40008000008 */
.L_x_70:
[----:B------:R-:W-:Y:S05]  /*25b0*/  BSYNC.RECONVERGENT B5 ;  /* 0x0000000000057941 */ /* 0x000fea0003800200 */
.L_x_69:
[----:B--2---:R-:W-:Y:S06]  /*25c0*/  BAR.SYNC.DEFER_BLOCKING 0x0 ;  /* 0x0000000000007b1d */ /* 0x004fec0000010000 */
[----:B------:R-:W-:Y:S04]  /*25d0*/  BSSY.RECONVERGENT B5, `(.L_x_71) ;  /* 0x0000004000057945 */ /* 0x000fe80003800200 */
[----:B------:R-:W-:Y:S05]  /*25e0*/  @P3 BRA `(.L_x_72) ;  /* 0x0000000000083947 */ /* 0x000fea0003800000 */
[----:B------:R-:W2:Y:S02]  /*25f0*/  SYNCS.CCTL.IV [UR8+0x18010] ;  /* 0x01801000ff0079b1 */ /* 0x000ea40008000008 */
[----:B--2---:R-:W2:Y:S02]  /*2600*/  SYNCS.CCTL.IV [UR8+0x18030] ;  /* 0x01803000ff0079b1 */ /* 0x004ea40008000008 */
.L_x_72:
[----:B------:R-:W-:Y:S05]  /*2610*/  BSYNC.RECONVERGENT B5 ;  /* 0x0000000000057941 */ /* 0x000fea0003800200 */
.L_x_71:
[----:B--2---:R-:W-:Y:S06]  /*2620*/  BAR.SYNC.DEFER_BLOCKING 0x0 ;  /* 0x0000000000007b1d */ /* 0x004fec0000010000 */
[----:B------:R-:W-:Y:S04]  /*2630*/  BSSY.RECONVERGENT B5, `(.L_x_73) ;  /* 0x0000004000057945 */ /* 0x000fe80003800200 */
[----:B------:R-:W-:Y:S05]  /*2640*/  @P3 BRA `(.L_x_74) ;  /* 0x0000000000083947 */ /* 0x000fea0003800000 */
[----:B------:R-:W2:Y:S02]  /*2650*/  SYNCS.CCTL.IV [UR8+0x18018] ;  /* 0x01801800ff0079b1 */ /* 0x000ea40008000008 */
[----:B--2---:R-:W2:Y:S02]  /*2660*/  SYNCS.CCTL.IV [UR8+0x18038] ;  /* 0x01803800ff0079b1 */ /* 0x004ea40008000008 */
.L_x_74:
[----:B------:R-:W-:Y:S05]  /*2670*/  BSYNC.RECONVERGENT B5 ;  /* 0x0000000000057941 */ /* 0x000fea0003800200 */
.L_x_73:
[----:B------:R-:W-:Y:S01]  /*2680*/  USHF.L.U32 UR4, UR22, 0x15, URZ ;  /* 0x0000001516047899 */ /* 0x000fe200080006ff */
[C---:B------:R-:W-:Y:S01]  /*2690*/  IMAD.SHL.U32 R4, R0.reuse, 0x80, RZ ;  /* 0x0000008000047824 */ /* 0x040fe200078e00ff */
[----:B------:R-:W-:Y:S01]  /*26a0*/  ELECT P0, URZ, PT ;  /* 0x0000000000ff782f */ /* 0x000fe20003800000 */
[C---:B------:R-:W-:Y:S01]  /*26b0*/  IMAD.SHL.U32 R2, R0.reuse, 0x40, RZ ;  /* 0x0000004000027824 */ /* 0x040fe200078e00ff */
[----:B------:R-:W-:Y:S01]  /*26c0*/  ULOP3.LUT UR4, UR4, 0x600000, URZ, 0xc0, !UPT ;  /* 0x0060000004047892 */ /* 0x000fe2000f8ec0ff */
[----:B------:R-:W-:Y:S01]  /*26d0*/  IMAD.SHL.U32 R3, R0, 0x10, RZ ;  /* 0x0000001000037824 */ /* 0x000fe200078e00ff */
[----:B------:R-:W-:Y:S01]  /*26e0*/  LOP3.LUT R5, R4, 0x780, RZ, 0xc0, !PT ;  /* 0x0000078004057812 */ /* 0x000fe200078ec0ff */
[----:B------:R-:W-:Y:S01]  /*26f0*/  IMAD.SHL.U32 R0, R0, 0x200, RZ ;  /* 0x0000020000007824 */ /* 0x000fe200078e00ff */
[----:B------:R-:W-:Y:S01]  /*2700*/  LOP3.LUT R2, R2, 0x1800, RZ, 0xc0, !PT ;  /* 0x0000180002027812 */ /* 0x000fe200078ec0ff */
[----:B------:R-:W-:Y:S01]  /*2710*/  UIADD3 UR4, UPT, UPT, UR23, UR4, URZ ;  /* 0x0000000417047290 */ /* 0x000fe2000fffe0ff */
[----:B------:R-:W-:Y:S01]  /*2720*/  ISETP.LT.U32.AND P0, PT, R68, 0x40, P0 ;  /* 0x000000404400780c */ /* 0x000fe20000701070 */
[----:B------:R-:W-:Y:S01]  /*2730*/  ULOP3.LUT UR22, UR22, 0x1, URZ, 0xc0, !UPT ;  /* 0x0000000116167892 */ /* 0x000fe2000f8ec0ff */
[----:B------:R-:W-:Y:S01]  /*2740*/  LOP3.LUT R5, R5, 0x2000, R0, 0xf8, !PT ;  /* 0x0000200005057812 */ /* 0x000fe200078ef800 */
[----:B------:R-:W-:Y:S01]  /*2750*/  UMOV UR6, UR19 ;  /* 0x0000001300067c82 */ /* 0x000fe20008000000 */
[----:B------:R-:W-:Y:S01]  /*2760*/  LOP3.LUT R2, R2, 0x70, R3, 0xf8, !PT ;  /* 0x0000007002027812 */ /* 0x000fe200078ef803 */
[----:B------:R-:W-:-:S03]  /*2770*/  ULEA UR5, UR22, UR15, 0x6 ;  /* 0x0000000f16057291 */ /* 0x000fc6000f8e30ff */
[----:B------:R-:W-:Y:S02]  /*2780*/  LOP3.LUT R0, R5, R2, RZ, 0xfc, !PT ;  /* 0x0000000205007212 */ /* 0x000fe400078efcff */
[----:B-----5:R-:W-:Y:S01]  /*2790*/  LDTM.16dp32bit_t0_t15.x64 R4, tmem[UR4] ;  /* 0x00000004000479ee */ /* 0x020fe20008b00000 */
[----:B------:R-:W3:Y:S01]  /*27a0*/  LDTM.16dp32bit_t16_t31.x64 R4, tmem[UR4+0x40] ;  /* 0x00004004000479ee */ /* 0x000ee20008b20000 */
[----:B------:R-:W-:Y:S01]  /*27b0*/  NOP ;  /* 0x0000000000007918 */ /* 0x000fe20000000000 */
[C---:B------:R-:W-:Y:S01]  /*27c0*/  LOP3.LUT R2, R0.reuse, 0x10, RZ, 0x3c, !PT ;  /* 0x0000001000027812 */ /* 0x040fe200078e3cff */
[----:B------:R-:W-:Y:S01]  /*27d0*/  ULEA UR4, UR22, UR8, 0xd ;  /* 0x0000000816047291 */ /* 0x000fe2000f8e68ff */
[----:B------:R-:W-:Y:S01]  /*27e0*/  LOP3.LUT R3, R0, 0x20, RZ, 0x3c, !PT ;  /* 0x0000002000037812 */ /* 0x000fe200078e3cff */
[----:B---3--:R-:W-:Y:S01]  /*27f0*/  VOTEU.ANY UP1, P0 ;  /* 0x0000000000ff7886 */ /* 0x008fe20000020100 */
[----:B------:R-:W-:Y:S01]  /*2800*/  VOTEU.ANY UP0, P0 ;  /* 0x0000000000ff7886 */ /* 0x000fe20000000100 */
[----:B------:R-:W-:-:S02]  /*2810*/  F2FP.F16.F32.PACK_AB R4, R5, R4 ;  /* 0x000000040504723e */ /* 0x000fc400000000ff */
[----:B------:R-:W-:Y:S02]  /*2820*/  F2FP.F16.F32.PACK_AB R5, R7, R6 ;  /* 0x000000060705723e */ /* 0x000fe400000000ff */
[----:B------:R-:W-:Y:S02]  /*2830*/  F2FP.F16.F32.PACK_AB R12, R13, R12 ;  /* 0x0000000c0d0c723e */ /* 0x000fe400000000ff */
[----:B------:R-:W-:Y:S02]  /*2840*/  F2FP.F16.F32.PACK_AB R6, R9, R8 ;  /* 0x000000080906723e */ /* 0x000fe400000000ff */
[----:B------:R-:W-:Y:S02]  /*2850*/  F2FP.F16.F32.PACK_AB R7, R11, R10 ;  /* 0x0000000a0b07723e */ /* 0x000fe400000000ff */
[----:B------:R-:W-:Y:S02]  /*2860*/  F2FP.F16.F32.PACK_AB R13, R15, R14 ;  /* 0x0000000e0f0d723e */ /* 0x000fe400000000ff */
[----:B------:R-:W-:Y:S01]  /*2870*/  F2FP.F16.F32.PACK_AB R20, R21, R20 ;  /* 0x000000141514723e */ /* 0x000fe200000000ff */
[----:B--2---:R2:W-:Y:S01]  /*2880*/  STS.128 [R0+UR8], R4 ;  /* 0x0000000400007988 */ /* 0x0045e20008000c08 */
[----:B------:R-:W-:-:S02]  /*2890*/  F2FP.F16.F32.PACK_AB R14, R17, R16 ;  /* 0x00000010110e723e */ /* 0x000fc400000000ff */
[----:B------:R-:W-:Y:S02]  /*28a0*/  F2FP.F16.F32.PACK_AB R15, R19, R18 ;  /* 0x00000012130f723e */ /* 0x000fe400000000ff */
[----:B------:R-:W-:Y:S02]  /*28b0*/  F2FP.F16.F32.PACK_AB R21, R23, R22 ;  /* 0x000000161715723e */ /* 0x000fe400000000ff */
[----:B------:R-:W-:Y:S01]  /*28c0*/  F2FP.F16.F32.PACK_AB R28, R29, R28 ;  /* 0x0000001c1d1c723e */ /* 0x000fe200000000ff */
[----:B------:R2:W-:Y:S01]  /*28d0*/  STS.128 [R2+UR8], R12 ;  /* 0x0000000c02007988 */ /* 0x0005e20008000c08 */
[----:B------:R-:W-:Y:S02]  /*28e0*/  F2FP.F16.F32.PACK_AB R22, R25, R24 ;  /* 0x000000181916723e */ /* 0x000fe400000000ff */
[----:B------:R-:W-:Y:S02]  /*28f0*/  F2FP.F16.F32.PACK_AB R23, R27, R26 ;  /* 0x0000001a1b17723e */ /* 0x000fe400000000ff */
[----:B------:R-:W-:-:S02]  /*2900*/  F2FP.F16.F32.PACK_AB R29, R31, R30 ;  /* 0x0000001e1f1d723e */ /* 0x000fc400000000ff */
[----:B------:R-:W-:Y:S01]  /*2910*/  F2FP.F16.F32.PACK_AB R36, R37, R36 ;  /* 0x000000242524723e */ /* 0x000fe200000000ff */
[----:B------:R2:W-:Y:S01]  /*2920*/  STS.128 [R3+UR8], R20 ;  /* 0x0000001403007988 */ /* 0x0005e20008000c08 */
[----:B------:R-:W-:Y:S02]  /*2930*/  F2FP.F16.F32.PACK_AB R30, R33, R32 ;  /* 0x00000020211e723e */ /* 0x000fe400000000ff */
[----:B------:R-:W-:Y:S02]  /*2940*/  F2FP.F16.F32.PACK_AB R31, R35, R34 ;  /* 0x00000022231f723e */ /* 0x000fe400000000ff */
[----:B------:R-:W-:Y:S02]  /*2950*/  F2FP.F16.F32.PACK_AB R37, R39, R38 ;  /* 0x000000262725723e */ /* 0x000fe400000000ff */
[----:B------:R-:W-:Y:S02]  /*2960*/  F2FP.F16.F32.PACK_AB R44, R45, R44 ;  /* 0x0000002c2d2c723e */ /* 0x000fe400000000ff */
[----:B------:R-:W-:-:S02]  /*2970*/  LOP3.LUT R8, R0, 0x30, RZ, 0x3c, !PT ;  /* 0x0000003000087812 */ /* 0x000fc400078e3cff */
[----:B------:R-:W-:Y:S02]  /*2980*/  F2FP.F16.F32.PACK_AB R38, R41, R40 ;  /* 0x000000282926723e */ /* 0x000fe400000000ff */
[----:B------:R-:W-:Y:S01]  /*2990*/  F2FP.F16.F32.PACK_AB R39, R43, R42 ;  /* 0x0000002a2b27723e */ /* 0x000fe200000000ff */
[----:B------:R2:W-:Y:S01]  /*29a0*/  STS.128 [R8+UR8], R28 ;  /* 0x0000001c08007988 */ /* 0x0005e20008000c08 */
[----:B------:R-:W-:Y:S02]  /*29b0*/  F2FP.F16.F32.PACK_AB R45, R47, R46 ;  /* 0x0000002e2f2d723e */ /* 0x000fe400000000ff */
[----:B------:R-:W-:Y:S02]  /*29c0*/  F2FP.F16.F32.PACK_AB R52, R53, R52 ;  /* 0x000000343534723e */ /* 0x000fe400000000ff */
[----:B------:R-:W-:Y:S02]  /*29d0*/  LOP3.LUT R9, R0, 0x40, RZ, 0x3c, !PT ;  /* 0x0000004000097812 */ /* 0x000fe400078e3cff */
[----:B------:R-:W-:-:S02]  /*29e0*/  F2FP.F16.F32.PACK_AB R46, R49, R48 ;  /* 0x00000030312e723e */ /* 0x000fc400000000ff */
[----:B------:R-:W-:Y:S01]  /*29f0*/  F2FP.F16.F32.PACK_AB R47, R51, R50 ;  /* 0x00000032332f723e */ /* 0x000fe200000000ff */
[----:B------:R2:W-:Y:S01]  /*2a00*/  STS.128 [R9+UR8], R36 ;  /* 0x0000002409007988 */ /* 0x0005e20008000c08 */
[----:B------:R-:W-:Y:S02]  /*2a10*/  F2FP.F16.F32.PACK_AB R53, R55, R54 ;  /* 0x000000363735723e */ /* 0x000fe400000000ff */
[----:B------:R-:W-:Y:S02]  /*2a20*/  F2FP.F16.F32.PACK_AB R60, R61, R60 ;  /* 0x0000003c3d3c723e */ /* 0x000fe400000000ff */
[----:B------:R-:W-:Y:S02]  /*2a30*/  LOP3.LUT R10, R0, 0x50, RZ, 0x3c, !PT ;  /* 0x00000050000a7812 */ /* 0x000fe400078e3cff */
[----:B------:R-:W-:Y:S02]  /*2a40*/  F2FP.F16.F32.PACK_AB R54, R57, R56 ;  /* 0x000000383936723e */ /* 0x000fe400000000ff */
[----:B------:R-:W-:Y:S01]  /*2a50*/  F2FP.F16.F32.PACK_AB R55, R59, R58 ;  /* 0x0000003a3b37723e */ /* 0x000fe200000000ff */
[----:B------:R2:W-:Y:S01]  /*2a60*/  STS.128 [R10+UR8], R44 ;  /* 0x0000002c0a007988 */ /* 0x0005e20008000c08 */
[----:B------:R-:W-:-:S02]  /*2a70*/  F2FP.F16.F32.PACK_AB R61, R63, R62 ;  /* 0x0000003e3f3d723e */ /* 0x000fc400000000ff */
[C---:B------:R-:W-:Y:S02]  /*2a80*/  LOP3.LUT R11, R0.reuse, 0x60, RZ, 0x3c, !PT ;  /* 0x00000060000b7812 */ /* 0x040fe400078e3cff */
[----:B------:R-:W-:Y:S02]  /*2a90*/  F2FP.F16.F32.PACK_AB R62, R65, R64 ;  /* 0x00000040413e723e */ /* 0x000fe400000000ff */
[----:B------:R-:W-:Y:S01]  /*2aa0*/  F2FP.F16.F32.PACK_AB R63, R67, R66 ;  /* 0x00000042433f723e */ /* 0x000fe200000000ff */
[----:B------:R2:W-:Y:S01]  /*2ab0*/  STS.128 [R11+UR8], R52 ;  /* 0x000000340b007988 */ /* 0x0005e20008000c08 */
[----:B------:R-:W-:-:S05]  /*2ac0*/  LOP3.LUT R16, R0, 0x70, RZ, 0x3c, !PT ;  /* 0x0000007000107812 */ /* 0x000fca00078e3cff */
[----:B------:R2:W-:Y:S01]  /*2ad0*/  STS.128 [R16+UR8], R60 ;  /* 0x0000003c10007988 */ /* 0x0005e20008000c08 */
[----:B------:R3:W-:Y:S06]  /*2ae0*/  MEMBAR.ALL.CTA ;  /* 0x0000000000007992 */ /* 0x0007ec0000008000 */
[----:B---3--:R-:W3:Y:S02]  /*2af0*/  FENCE.VIEW.ASYNC.S ;  /* 0x00000000000073c6 */ /* 0x008ee40000000000 */
[----:B---3--:R-:W-:Y:S06]  /*2b00*/  BAR.SYNC.DEFER_BLOCKING 0x0 ;  /* 0x0000000000007b1d */ /* 0x008fec0000010000 */
[----:B------:R2:W-:Y:S01]  /*2b10*/  @UP1 UTMASTG.2D [UR4], [UR20] ;  /* 0x00000004140013b5 */ /* 0x0005e20008008000 */
[----:B------:R0:W-:Y:S01]  /*2b20*/  UTMACMDFLUSH ;  /* 0x00000000000079b7 */ /* 0x0001e20000000000 */
[----:B------:R-:W-:-:S04]  /*2b30*/  DEPBAR.LE SB0, 0x0 ;  /* 0x000080000000791a */ /* 0x000fc80000000000 */
[----:B------:R-:W-:Y:S08]  /*2b40*/  BAR.SYNC.DEFER_BLOCKING 0x0 ;  /* 0x0000000000007b1d */ /* 0x000ff00000010000 */
[----:B------:R-:W-:Y:S06]  /*2b50*/  BAR.SYNC.DEFER_BLOCKING 0x0 ;  /* 0x0000000000007b1d */ /* 0x000fec0000010000 */
[----:B--2---:R-:W-:Y:S05]  /*2b60*/  @P2 BRA `(.L_x_75) ;  /* 0x0000000000a02947 */ /* 0x004fea0003800000 */
[----:B------:R-:W2:Y:S01]  /*2b70*/  S2UR UR5, SR_CgaCtaId ;  /* 0x00000000000579c3 */ /* 0x000ea20000008800 */
[----:B------:R-:W-:Y:S01]  /*2b80*/  NOP ;  /* 0x0000000000007918 */ /* 0x000fe20000000000 */
[----:B------:R-:W-:Y:S01]  /*2b90*/  UMOV UR4, 0x50 ;  /* 0x0000005000047882 */ /* 0x000fe20000000000 */
[----:B------:R-:W-:Y:S02]  /*2ba0*/  IMAD.U32 R0, RZ, RZ, UR23 ;  /* 0x00000017ff007e24 */ /* 0x000fe4000f8e00ff */
[----:B------:R-:W-:Y:S02]  /*2bb0*/  IMAD.MOV.U32 R3, RZ, RZ, 0xf ;  /* 0x0000000fff037424 */ /* 0x000fe400078e00ff */
[----:B------:R-:W-:Y:S01]  /*2bc0*/  IMAD.MOV.U32 R7, RZ, RZ, 0x1 ;  /* 0x00000001ff077424 */ /* 0x000fe200078e00ff */
[----:B------:R-:W-:-:S04]  /*2bd0*/  LOP3.LUT R0, R0, 0xffff, RZ, 0xc0, !PT ;  /* 0x0000ffff00007812 */ /* 0x000fc800078ec0ff */
[----:B------:R-:W-:-:S05]  /*2be0*/  SHF.R.U32.HI R0, RZ, 0x5, R0 ;  /* 0x00000005ff007819 */ /* 0x000fca0000011600 */
[----:B------:R-:W-:Y:S01]  /*2bf0*/  VIADD R2, R0, 0x10 ;  /* 0x0000001000027836 */ /* 0x000fe20000000000 */
[----:B------:R-:W-:Y:S01]  /*2c00*/  SHF.L.U32 R0, R3, R0, RZ ;  /* 0x0000000003007219 */ /* 0x000fe200000006ff */
[----:B--2---:R-:W-:-:S03]  /*2c10*/  ULEA UR6, UR5, UR4, 0x18 ;  /* 0x0000000405067291 */ /* 0x004fc6000f8ec0ff */
[----:B------:R-:W-:-:S04]  /*2c20*/  SHF.L.U32 R3, R7, R2, RZ ;  /* 0x0000000207037219 */ /* 0x000fc800000006ff */
[----:B------:R-:W-:Y:S02]  /*2c30*/  LOP3.LUT R0, R3, R0, RZ, 0xfc, !PT ;  /* 0x0000000003007212 */ /* 0x000fe400078efcff */
[----:B------:R-:W2:Y:S02]  /*2c40*/  LDS R5, [UR6] ;  /* 0x00000006ff057984 */ /* 0x000ea40008000800 */
[C---:B------:R-:W-:Y:S02]  /*2c50*/  LOP3.LUT R2, R0.reuse, 0xffff, RZ, 0xc0, !PT ;  /* 0x0000ffff00027812 */ /* 0x040fe400078ec0ff */
[----:B--2---:R-:W-:-:S04]  /*2c60*/  LOP3.LUT R3, R0, 0xffff, R5, 0x80, !PT ;  /* 0x0000ffff00037812 */ /* 0x004fc800078e8005 */
[----:B------:R-:W-:-:S13]  /*2c70*/  ISETP.NE.AND P0, PT, R3, R2, PT ;  /* 0x000000020300720c */ /* 0x000fda0003f05270 */
[----:B------:R-:W-:Y:S05]  /*2c80*/  @P0 BRA `(.L_x_76) ;  /* 0x0000000000500947 */ /* 0x000fea0003800000 */
[----:B------:R-:W-:Y:S02]  /*2c90*/  SHF.R.U32.HI R5, RZ, 0x10, R5 ;  /* 0x00000010ff057819 */ /* 0x000fe40000011605 */
[----:B------:R-:W-:-:S04]  /*2ca0*/  SHF.R.U32.HI R2, RZ, 0x10, R0 ;  /* 0x00000010ff027819 */ /* 0x000fc80000011600 */
[----:B------:R-:W-:-:S04]  /*2cb0*/  LOP3.LUT R5, R5, R2, RZ, 0xc0, !PT ;  /* 0x0000000205057212 */ /* 0x000fc800078ec0ff */
[----:B------:R-:W-:-:S13]  /*2cc0*/  ISETP.NE.AND P0, PT, R5, R2, PT ;  /* 0x000000020500720c */ /* 0x000fda0003f05270 */
[----:B------:R-:W-:Y:S05]  /*2cd0*/  @P0 BRA `(.L_x_77) ;  /* 0x0000000000300947 */ /* 0x000fea0003800000 */
[----:B------:R-:W-:Y:S01]  /*2ce0*/  R2UR UR4, R0 ;  /* 0x00000000000472ca */ /* 0x000fe200000e0000 */
[----:B------:R-:W-:Y:S01]  /*2cf0*/  VOTEU.ANY UR5, UPT, PT ;  /* 0x0000000000057886 */ /* 0x000fe200038e0100 */
[----:B------:R-:W2:Y:S01]  /*2d00*/  S2R R0, SR_LANEID ;  /* 0x0000000000007919 */ /* 0x000ea20000000000 */
[----:B------:R-:W-:-:S10]  /*2d10*/  UFLO.U32 UR5, UR5 ;  /* 0x00000005000572bd */ /* 0x000fd400080e0000 */
[----:B------:R-:W-:-:S06]  /*2d20*/  ULOP3.LUT UR4, URZ, UR4, URZ, 0x33, !UPT ;  /* 0x00000004ff047292 */ /* 0x000fcc000f8e33ff */
[----:B------:R-:W-:-:S04]  /*2d30*/  IMAD.U32 R2, RZ, RZ, UR4 ;  /* 0x00000004ff027e24 */ /* 0x000fc8000f8e00ff */
[----:B------:R-:W3:Y:S02]  /*2d40*/  REDUX UR7, R2 ;  /* 0x00000000020773c4 */ /* 0x000ee40000000000 */
[----:B------:R4:W-:Y:S01]  /*2d50*/  UTCATOMSWS.AND URZ, UR4 ;  /* 0x0000000400ff79e3 */ /* 0x0009e20008000000 */
[----:B--2---:R-:W-:Y:S01]  /*2d60*/  ISETP.EQ.U32.AND P0, PT, R0, UR5, PT ;  /* 0x0000000500007c0c */ /* 0x004fe2000bf02070 */
[----:B---3--:R-:W-:-:S12]  /*2d70*/  IMAD.U32 R0, RZ, RZ, UR7 ;  /* 0x00000007ff007e24 */ /* 0x008fd8000f8e00ff */
[----:B------:R4:W-:Y:S01]  /*2d80*/  @P0 ATOMS.AND RZ, [UR6], R0 ;  /* 0x00000000ffff098c */ /* 0x0009e2000a800006 */
[----:B------:R-:W-:Y:S05]  /*2d90*/  BRA `(.L_x_75) ;  /* 0x0000000000147947 */ /* 0x000fea0003800000 */
.L_x_77:
[----:B------:R-:W-:-:S07]  /*2da0*/  MOV R2, 0x2dc0 ;  /* 0x00002dc000027802 */ /* 0x000fce0000000f00 */
[----:B-1----:R-:W-:Y:S05]  /*2db0*/  CALL.REL.NOINC `($__internal_0_$__cuda_sm10x_tcgen05_guardrail_trap_col_being_dealloced_not_returned_by_alloc) ;  /* 0x0000000000447944 */ /* 0x002fea0003c00000 */
[----:B------:R-:W-:Y:S05]  /*2dc0*/  BRA `(.L_x_75) ;  /* 0x0000000000087947 */ /* 0x000fea0003800000 */
.L_x_76:
[----:B------:R-:W-:-:S07]  /*2dd0*/  MOV R2, 0x2df0 ;  /* 0x00002df000027802 */ /* 0x000fce0000000f00 */
[----:B-1----:R-:W-:Y:S05]  /*2de0*/  CALL.REL.NOINC `($__internal_2_$__cuda_sm10x_tcgen05_guardrail_trap_unallocated_columns_being_dealloced) ;  /* 0x0000000000507944 */ /* 0x002fea0003c00000 */
.L_x_75:
[----:B------:R-:W-:Y:S01]  /*2df0*/  NOP ;  /* 0x0000000000007918 */ /* 0x000fe20000000000 */
[----:B----4-:R-:W-:Y:S05]  /*2e00*/  EXIT ;  /* 0x000000000000794d */ /* 0x010fea0003800000 */
.L_x_60:
[----:B------:R-:W2:Y:S02]  /*2e10*/  SYNCS.PHASECHK.TRANS64.TRYWAIT P0, [UR8+0x18000], RZ ;  /* 0x018000ffff0075a7 */ /* 0x000ea40008001108 */
[----:B--2---:R-:W-:Y:S05]  /*2e20*/  @!P0 BRA `(.L_x_60) ;  /* 0xfffffffc00f88947 */ /* 0x004fea000383ffff */
[----:B------:R-:W-:Y:S05]  /*2e30*/  BRA `(.L_x_78) ;  /* 0xffffffec00a87947 */ /* 0x000fea000383ffff */
.L_x_62:
[----:B------:R-:W2:Y:S02]  /*2e40*/  SYNCS.PHASECHK.TRANS64.TRYWAIT P1, [UR8+0x18020], RZ ;  /* 0x018020ffff0075a7 */ /* 0x000ea40008021108 */
[----:B--2---:R-:W-:Y:S05]  /*2e50*/  @!P1 BRA `(.L_x_62) ;  /* 0xfffffffc00f89947 */ /* 0x004fea000383ffff */
[----:B------:R-:W-:Y:S05]  /*2e60*/  BRA `(.L_x_79) ;  /* 0xfffffff000447947 */ /* 0x000fea000383ffff */
.L_x_63:
[----:B------:R-:W3:Y:S02]  /*2e70*/  SYNCS.PHASECHK.TRANS64.TRYWAIT P0, [UR28+0x18000], R2 ;  /* 0x01800002ff0075a7 */ /* 0x000ee4000800111c */
[----:B---3--:R-:W-:Y:S05]  /*2e80*/  @!P0 BRA `(.L_x_63) ;  /* 0xfffffffc00f88947 */ /* 0x008fea000383ffff */
[----:B------:R-:W-:Y:S05]  /*2e90*/  BRA `(.L_x_80) ;  /* 0xfffffff000c47947 */ /* 0x000fea000383ffff */
.L_x_65:
[----:B------:R-:W3:Y:S02]  /*2ea0*/  SYNCS.PHASECHK.TRANS64.TRYWAIT P0, [UR28+0x18020], R2 ;  /* 0x01802002ff0075a7 */ /* 0x000ee4000800111c */
[----:B---3--:R-:W-:Y:S05]  /*2eb0*/  @!P0 BRA `(.L_x_65) ;  /* 0xfffffffc00f88947 */ /* 0x008fea000383ffff */
[----:B------:R-:W-:Y:S05]  /*2ec0*/  BRA `(.L_x_81) ;  /* 0xfffffff4006c7947 */ /* 0x000fea000383ffff */
        .weak           $__internal_0_$__cuda_sm10x_tcgen05_guardrail_trap_col_being_dealloced_not_returned_by_alloc
        .type           $__internal_0_$__cuda_sm10x_tcgen05_guardrail_trap_col_being_dealloced_not_returned_by_alloc,@function
        .size           $__internal_0_$__cuda_sm10x_tcgen05_guardrail_trap_col_being_dealloced_not_returned_by_alloc,($__internal_1_$__cuda_sm10x_tcgen05_guardrail_trap_phase_invalid_during_alloc - $__internal_0_$__cuda_sm10x_tcgen05_guardrail_trap_col_being_dealloced_not_returned_by_alloc)
$__internal_0_$__cuda_sm10x_tcgen05_guardrail_trap_col_being_dealloced_not_returned_by_alloc:
[----:B------:R-:W-:Y:S05]  /*2ed0*/  BPT.TRAP 0x1 ;  /* 0x000000040000795c */ /* 0x000fea0000300000 */
[----:B------:R-:W-:-:S04]  /*2ee0*/  IMAD.MOV.U32 R3, RZ, RZ, 0x0 ;  /* 0x00000000ff037424 */ /* 0x000fc800078e00ff */
[----:B------:R-:W-:Y:S05]  /*2ef0*/  RET.REL.NODEC R2 `(gluon_tcgen05) ;  /* 0xffffffd002407950 */ /* 0x000fea0003c3ffff */
        .weak           $__internal_1_$__cuda_sm10x_tcgen05_guardrail_trap_phase_invalid_during_alloc
        .type           $__internal_1_$__cuda_sm10x_tcgen05_guardrail_trap_phase_invalid_during_alloc,@function
        .size           $__internal_1_$__cuda_sm10x_tcgen05_guardrail_trap_phase_invalid_during_alloc,($__internal_2_$__cuda_sm10x_tcgen05_guardrail_trap_unallocated_columns_being_dealloced - $__internal_1_$__cuda_sm10x_tcgen05_guardrail_trap_phase_invalid_during_alloc)
$__internal_1_$__cuda_sm10x_tcgen05_guardrail_trap_phase_invalid_during_alloc:
[----:B------:R-:W-:Y:S05]  /*2f00*/  BPT.TRAP 0x1 ;  /* 0x000000040000795c */ /* 0x000fea0000300000 */
[----:B------:R-:W-:-:S04]  /*2f10*/  IMAD.MOV.U32 R3, RZ, RZ, 0x0 ;  /* 0x00000000ff037424 */ /* 0x000fc800078e00ff */
[----:B------:R-:W-:Y:S05]  /*2f20*/  RET.REL.NODEC R2 `(gluon_tcgen05) ;  /* 0xffffffd002347950 */ /* 0x000fea0003c3ffff */
        .weak           $__internal_2_$__cuda_sm10x_tcgen05_guardrail_trap_unallocated_columns_being_dealloced
        .type           $__internal_2_$__cuda_sm10x_tcgen05_guardrail_trap_unallocated_columns_being_dealloced,@function
        .size           $__internal_2_$__cuda_sm10x_tcgen05_guardrail_trap_unallocated_columns_being_dealloced,(.L_x_85 - $__internal_2_$__cuda_sm10x_tcgen05_guardrail_trap_unallocated_columns_being_dealloced)
$__internal_2_$__cuda_sm10x_tcgen05_guardrail_trap_unallocated_columns_being_dealloced:
[----:B------:R-:W-:Y:S05]  /*2f30*/  BPT.TRAP 0x1 ;  /* 0x000000040000795c */ /* 0x000fea0000300000 */
[----:B------:R-:W-:-:S04]  /*2f40*/  IMAD.MOV.U32 R3, RZ, RZ, 0x0 ;  /* 0x00000000ff037424 */ /* 0x000fc800078e00ff */
[----:B------:R-:W-:Y:S05]  /*2f50*/  RET.REL.NODEC R2 `(gluon_tcgen05) ;  /* 0xffffffd002287950 */ /* 0x000fea0003c3ffff */
.L_x_82:
[----:B------:R-:W-:-:S00]  /*2f60*/  BRA `(.L_x_82) ;  /* 0xfffffffc00fc7947 */ /* 0x000fc0000383ffff */
[----:B------:R-:W-:-:S00]  /*2f70*/  NOP ;  /* 0x0000000000007918 */ /* 0x000fc00000000000 */
        /* <DEDUP_REMOVED lines=8> */
.L_x_85:


//--------------------- .nv.shared.gluon_tcgen05  --------------------------
	.section	.nv.shared.gluon_tcgen05,"aw",@nobits
	.sectionflags	@""
	.align	16
	.zero		1024


//--------------------- .nv.shared.reserved.0     --------------------------
	.section	.nv.shared.reserved.0,"aw",@nobits
	.align	8
	.weak		__nv_reservedSMEM_offset_0_alias
	.size		__nv_reservedSMEM_offset_0_alias, 0, 64
	.other		__nv_reservedSMEM_offset_0_alias,@"STO_CUDA_RESERVED_SHARED STV_DEFAULT"
__nv_reservedSMEM_offset_0_alias:
	.zero		0
.nv.shared.reserved.0:
	.zero		64
	.weak		__nv_reservedSMEM_allocation_phase
	.type		__nv_reservedSMEM_allocation_phase,@object
	.size		__nv_reservedSMEM_allocation_phase,(.L_0 - __nv_reservedSMEM_allocation_phase)
__nv_reservedSMEM_allocation_phase:
	.zero		1
.L_0:
	.zero		7
	.weak		__nv_reservedSMEM_devtool_atexit_pc
	.type		__nv_reservedSMEM_devtool_atexit_pc,@object
	.size		__nv_reservedSMEM_devtool_atexit_pc,(__nv_reservedSMEM_allocation_mask - __nv_reservedSMEM_devtool_atexit_pc)
__nv_reservedSMEM_devtool_atexit_pc:
	.zero		8
	.weak		__nv_reservedSMEM_allocation_mask
	.type		__nv_reservedSMEM_allocation_mask,@object
	.size		__nv_reservedSMEM_allocation_mask,(.L_2 - __nv_reservedSMEM_allocation_mask)
__nv_reservedSMEM_allocation_mask:
	.zero		4
.L_2:


//--------------------- .nv.constant0.gluon_tcgen05 --------------------------
	.section	.nv.constant0.gluon_tcgen05,"a",@progbits
	.sectionflags	@""
	.align	4
.nv.constant0.gluon_tcgen05:
	.zero		976


//--------------------- SYMBOLS --------------------------

	.type		.nv.reservedSmem.offset0,@object
	.size		.nv.reservedSmem.offset0,0x4
	.type		.nv.reservedSmem.cap,@object
	.size		.nv.reservedSmem.cap,0x4
